//
// Generated by NVIDIA NVVM Compiler
//
// Compiler Build ID: CL-36424714
// Cuda compilation tools, release 13.0, V13.0.88
// Based on NVVM 20.0.0
//

.version 9.0
.target sm_100
.address_size 64

	// .globl	gravity
.const .align 4 .f32 G = 0f3A83126F;

.visible .entry gravity(
	.param .f32 gravity_param_0,
	.param .u64 .ptr .align 1 gravity_param_1,
	.param .u64 .ptr .align 1 gravity_param_2,
	.param .u32 gravity_param_3,
	.param .u64 .ptr .align 1 gravity_param_4,
	.param .u64 .ptr .align 1 gravity_param_5
)
{
	.reg .pred 	%p<15>;
	.reg .b32 	%r<55>;
	.reg .b32 	%f<72>;
	.reg .b64 	%rd<26>;
	.reg .b64 	%fd<93>;

	ld.param.f32 	%f22, [gravity_param_0];
	ld.param.u64 	%rd15, [gravity_param_1];
	ld.param.u64 	%rd16, [gravity_param_2];
	ld.param.u32 	%r12, [gravity_param_3];
	ld.param.u64 	%rd13, [gravity_param_4];
	ld.param.u64 	%rd14, [gravity_param_5];
	cvta.to.global.u64 	%rd1, %rd16;
	cvta.to.global.u64 	%rd2, %rd15;
	mov.u32 	%r13, %tid.x;
	mov.u32 	%r14, %ctaid.x;
	mov.u32 	%r15, %ntid.x;
	mad.lo.s32 	%r1, %r14, %r15, %r13;
	mov.u32 	%r16, %tid.y;
	mov.u32 	%r17, %ctaid.y;
	mov.u32 	%r18, %ntid.y;
	mad.lo.s32 	%r2, %r17, %r18, %r16;
	mov.u32 	%r19, %nctaid.x;
	mul.lo.s32 	%r20, %r15, %r19;
	mul.lo.s32 	%r3, %r20, %r2;
	setp.lt.s32 	%p1, %r12, 1;
	@%p1 bra 	$L__BB0_22;
	cvta.to.global.u64 	%rd17, %rd13;
	cvta.to.global.u64 	%rd18, %rd14;
	add.s32 	%r22, %r3, %r1;
	mul.wide.s32 	%rd19, %r22, 4;
	add.s64 	%rd3, %rd17, %rd19;
	add.s64 	%rd4, %rd18, %rd19;
	cvt.f64.f32 	%fd1, %f22;
	and.b32  	%r4, %r12, 3;
	setp.lt.u32 	%p2, %r12, 4;
	mov.b32 	%r54, 0;
	@%p2 bra 	$L__BB0_12;
	and.b32  	%r54, %r12, 2147483644;
	neg.s32 	%r52, %r54;
	add.s64 	%rd25, %rd2, 8;
	add.s64 	%rd24, %rd1, 8;
$L__BB0_3:
	.pragma "nounroll";
	ld.global.u32 	%r23, [%rd25+-8];
	sub.s32 	%r24, %r23, %r1;
	cvt.rn.f32.s32 	%f1, %r24;
	ld.global.u32 	%r25, [%rd24+-8];
	sub.s32 	%r26, %r25, %r2;
	cvt.rn.f32.s32 	%f2, %r26;
	mul.f32 	%f23, %f2, %f2;
	fma.rn.f32 	%f3, %f1, %f1, %f23;
	setp.eq.f32 	%p3, %f3, 0f00000000;
	@%p3 bra 	$L__BB0_5;
	div.rn.f32 	%f24, %f1, %f3;
	div.rn.f32 	%f25, %f2, %f3;
	ld.global.f32 	%f26, [%rd3];
	ld.global.f32 	%f27, [%rd4];
	cvt.f64.f32 	%fd2, %f26;
	cvt.f64.f32 	%fd3, %f24;
	mul.f64 	%fd4, %fd3, 0d3F50624DD2F1A9FC;
	mul.f64 	%fd5, %fd4, %fd1;
	cvt.f64.f32 	%fd6, %f3;
	div.rn.f64 	%fd7, %fd5, %fd6;
	add.f64 	%fd8, %fd7, %fd2;
	cvt.rn.f32.f64 	%f28, %fd8;
	st.global.f32 	[%rd3], %f28;
	cvt.f64.f32 	%fd9, %f27;
	cvt.f64.f32 	%fd10, %f25;
	mul.f64 	%fd11, %fd10, 0d3F50624DD2F1A9FC;
	mul.f64 	%fd12, %fd11, %fd1;
	div.rn.f64 	%fd13, %fd12, %fd6;
	add.f64 	%fd14, %fd13, %fd9;
	cvt.rn.f32.f64 	%f29, %fd14;
	st.global.f32 	[%rd4], %f29;
$L__BB0_5:
	ld.global.u32 	%r27, [%rd25+-4];
	sub.s32 	%r28, %r27, %r1;
	cvt.rn.f32.s32 	%f4, %r28;
	ld.global.u32 	%r29, [%rd24+-4];
	sub.s32 	%r30, %r29, %r2;
	cvt.rn.f32.s32 	%f5, %r30;
	mul.f32 	%f30, %f5, %f5;
	fma.rn.f32 	%f6, %f4, %f4, %f30;
	setp.eq.f32 	%p4, %f6, 0f00000000;
	@%p4 bra 	$L__BB0_7;
	div.rn.f32 	%f31, %f4, %f6;
	div.rn.f32 	%f32, %f5, %f6;
	ld.global.f32 	%f33, [%rd3];
	ld.global.f32 	%f34, [%rd4];
	cvt.f64.f32 	%fd15, %f33;
	cvt.f64.f32 	%fd16, %f31;
	mul.f64 	%fd17, %fd16, 0d3F50624DD2F1A9FC;
	mul.f64 	%fd18, %fd17, %fd1;
	cvt.f64.f32 	%fd19, %f6;
	div.rn.f64 	%fd20, %fd18, %fd19;
	add.f64 	%fd21, %fd20, %fd15;
	cvt.rn.f32.f64 	%f35, %fd21;
	st.global.f32 	[%rd3], %f35;
	cvt.f64.f32 	%fd22, %f34;
	cvt.f64.f32 	%fd23, %f32;
	mul.f64 	%fd24, %fd23, 0d3F50624DD2F1A9FC;
	mul.f64 	%fd25, %fd24, %fd1;
	div.rn.f64 	%fd26, %fd25, %fd19;
	add.f64 	%fd27, %fd26, %fd22;
	cvt.rn.f32.f64 	%f36, %fd27;
	st.global.f32 	[%rd4], %f36;
$L__BB0_7:
	ld.global.u32 	%r31, [%rd25];
	sub.s32 	%r32, %r31, %r1;
	cvt.rn.f32.s32 	%f7, %r32;
	ld.global.u32 	%r33, [%rd24];
	sub.s32 	%r34, %r33, %r2;
	cvt.rn.f32.s32 	%f8, %r34;
	mul.f32 	%f37, %f8, %f8;
	fma.rn.f32 	%f9, %f7, %f7, %f37;
	setp.eq.f32 	%p5, %f9, 0f00000000;
	@%p5 bra 	$L__BB0_9;
	div.rn.f32 	%f38, %f7, %f9;
	div.rn.f32 	%f39, %f8, %f9;
	ld.global.f32 	%f40, [%rd3];
	ld.global.f32 	%f41, [%rd4];
	cvt.f64.f32 	%fd28, %f40;
	cvt.f64.f32 	%fd29, %f38;
	mul.f64 	%fd30, %fd29, 0d3F50624DD2F1A9FC;
	mul.f64 	%fd31, %fd30, %fd1;
	cvt.f64.f32 	%fd32, %f9;
	div.rn.f64 	%fd33, %fd31, %fd32;
	add.f64 	%fd34, %fd33, %fd28;
	cvt.rn.f32.f64 	%f42, %fd34;
	st.global.f32 	[%rd3], %f42;
	cvt.f64.f32 	%fd35, %f41;
	cvt.f64.f32 	%fd36, %f39;
	mul.f64 	%fd37, %fd36, 0d3F50624DD2F1A9FC;
	mul.f64 	%fd38, %fd37, %fd1;
	div.rn.f64 	%fd39, %fd38, %fd32;
	add.f64 	%fd40, %fd39, %fd35;
	cvt.rn.f32.f64 	%f43, %fd40;
	st.global.f32 	[%rd4], %f43;
$L__BB0_9:
	ld.global.u32 	%r35, [%rd25+4];
	sub.s32 	%r36, %r35, %r1;
	cvt.rn.f32.s32 	%f10, %r36;
	ld.global.u32 	%r37, [%rd24+4];
	sub.s32 	%r38, %r37, %r2;
	cvt.rn.f32.s32 	%f11, %r38;
	mul.f32 	%f44, %f11, %f11;
	fma.rn.f32 	%f12, %f10, %f10, %f44;
	setp.eq.f32 	%p6, %f12, 0f00000000;
	@%p6 bra 	$L__BB0_11;
	div.rn.f32 	%f45, %f10, %f12;
	div.rn.f32 	%f46, %f11, %f12;
	ld.global.f32 	%f47, [%rd3];
	ld.global.f32 	%f48, [%rd4];
	cvt.f64.f32 	%fd41, %f47;
	cvt.f64.f32 	%fd42, %f45;
	mul.f64 	%fd43, %fd42, 0d3F50624DD2F1A9FC;
	mul.f64 	%fd44, %fd43, %fd1;
	cvt.f64.f32 	%fd45, %f12;
	div.rn.f64 	%fd46, %fd44, %fd45;
	add.f64 	%fd47, %fd46, %fd41;
	cvt.rn.f32.f64 	%f49, %fd47;
	st.global.f32 	[%rd3], %f49;
	cvt.f64.f32 	%fd48, %f48;
	cvt.f64.f32 	%fd49, %f46;
	mul.f64 	%fd50, %fd49, 0d3F50624DD2F1A9FC;
	mul.f64 	%fd51, %fd50, %fd1;
	div.rn.f64 	%fd52, %fd51, %fd45;
	add.f64 	%fd53, %fd52, %fd48;
	cvt.rn.f32.f64 	%f50, %fd53;
	st.global.f32 	[%rd4], %f50;
$L__BB0_11:
	add.s32 	%r52, %r52, 4;
	add.s64 	%rd25, %rd25, 16;
	add.s64 	%rd24, %rd24, 16;
	setp.ne.s32 	%p7, %r52, 0;
	@%p7 bra 	$L__BB0_3;
$L__BB0_12:
	setp.eq.s32 	%p8, %r4, 0;
	@%p8 bra 	$L__BB0_22;
	setp.eq.s32 	%p9, %r4, 1;
	@%p9 bra 	$L__BB0_19;
	mul.wide.u32 	%rd20, %r54, 4;
	add.s64 	%rd11, %rd2, %rd20;
	ld.global.u32 	%r39, [%rd11];
	sub.s32 	%r40, %r39, %r1;
	cvt.rn.f32.s32 	%f13, %r40;
	add.s64 	%rd12, %rd1, %rd20;
	ld.global.u32 	%r41, [%rd12];
	sub.s32 	%r42, %r41, %r2;
	cvt.rn.f32.s32 	%f14, %r42;
	mul.f32 	%f51, %f14, %f14;
	fma.rn.f32 	%f15, %f13, %f13, %f51;
	setp.eq.f32 	%p10, %f15, 0f00000000;
	@%p10 bra 	$L__BB0_16;
	div.rn.f32 	%f52, %f13, %f15;
	div.rn.f32 	%f53, %f14, %f15;
	ld.global.f32 	%f54, [%rd3];
	ld.global.f32 	%f55, [%rd4];
	cvt.f64.f32 	%fd54, %f54;
	cvt.f64.f32 	%fd55, %f52;
	mul.f64 	%fd56, %fd55, 0d3F50624DD2F1A9FC;
	mul.f64 	%fd57, %fd56, %fd1;
	cvt.f64.f32 	%fd58, %f15;
	div.rn.f64 	%fd59, %fd57, %fd58;
	add.f64 	%fd60, %fd59, %fd54;
	cvt.rn.f32.f64 	%f56, %fd60;
	st.global.f32 	[%rd3], %f56;
	cvt.f64.f32 	%fd61, %f55;
	cvt.f64.f32 	%fd62, %f53;
	mul.f64 	%fd63, %fd62, 0d3F50624DD2F1A9FC;
	mul.f64 	%fd64, %fd63, %fd1;
	div.rn.f64 	%fd65, %fd64, %fd58;
	add.f64 	%fd66, %fd65, %fd61;
	cvt.rn.f32.f64 	%f57, %fd66;
	st.global.f32 	[%rd4], %f57;
$L__BB0_16:
	ld.global.u32 	%r43, [%rd11+4];
	sub.s32 	%r44, %r43, %r1;
	cvt.rn.f32.s32 	%f16, %r44;
	ld.global.u32 	%r45, [%rd12+4];
	sub.s32 	%r46, %r45, %r2;
	cvt.rn.f32.s32 	%f17, %r46;
	mul.f32 	%f58, %f17, %f17;
	fma.rn.f32 	%f18, %f16, %f16, %f58;
	setp.eq.f32 	%p11, %f18, 0f00000000;
	@%p11 bra 	$L__BB0_18;
	div.rn.f32 	%f59, %f16, %f18;
	div.rn.f32 	%f60, %f17, %f18;
	ld.global.f32 	%f61, [%rd3];
	ld.global.f32 	%f62, [%rd4];
	cvt.f64.f32 	%fd67, %f61;
	cvt.f64.f32 	%fd68, %f59;
	mul.f64 	%fd69, %fd68, 0d3F50624DD2F1A9FC;
	mul.f64 	%fd70, %fd69, %fd1;
	cvt.f64.f32 	%fd71, %f18;
	div.rn.f64 	%fd72, %fd70, %fd71;
	add.f64 	%fd73, %fd72, %fd67;
	cvt.rn.f32.f64 	%f63, %fd73;
	st.global.f32 	[%rd3], %f63;
	cvt.f64.f32 	%fd74, %f62;
	cvt.f64.f32 	%fd75, %f60;
	mul.f64 	%fd76, %fd75, 0d3F50624DD2F1A9FC;
	mul.f64 	%fd77, %fd76, %fd1;
	div.rn.f64 	%fd78, %fd77, %fd71;
	add.f64 	%fd79, %fd78, %fd74;
	cvt.rn.f32.f64 	%f64, %fd79;
	st.global.f32 	[%rd4], %f64;
$L__BB0_18:
	add.s32 	%r54, %r54, 2;
$L__BB0_19:
	and.b32  	%r47, %r12, 1;
	setp.eq.b32 	%p12, %r47, 1;
	not.pred 	%p13, %p12;
	@%p13 bra 	$L__BB0_22;
	mul.wide.u32 	%rd21, %r54, 4;
	add.s64 	%rd22, %rd2, %rd21;
	ld.global.u32 	%r48, [%rd22];
	sub.s32 	%r49, %r48, %r1;
	cvt.rn.f32.s32 	%f19, %r49;
	add.s64 	%rd23, %rd1, %rd21;
	ld.global.u32 	%r50, [%rd23];
	sub.s32 	%r51, %r50, %r2;
	cvt.rn.f32.s32 	%f20, %r51;
	mul.f32 	%f65, %f20, %f20;
	fma.rn.f32 	%f21, %f19, %f19, %f65;
	setp.eq.f32 	%p14, %f21, 0f00000000;
	@%p14 bra 	$L__BB0_22;
	div.rn.f32 	%f66, %f19, %f21;
	div.rn.f32 	%f67, %f20, %f21;
	ld.global.f32 	%f68, [%rd3];
	ld.global.f32 	%f69, [%rd4];
	cvt.f64.f32 	%fd80, %f68;
	cvt.f64.f32 	%fd81, %f66;
	mul.f64 	%fd82, %fd81, 0d3F50624DD2F1A9FC;
	mul.f64 	%fd83, %fd82, %fd1;
	cvt.f64.f32 	%fd84, %f21;
	div.rn.f64 	%fd85, %fd83, %fd84;
	add.f64 	%fd86, %fd85, %fd80;
	cvt.rn.f32.f64 	%f70, %fd86;
	st.global.f32 	[%rd3], %f70;
	cvt.f64.f32 	%fd87, %f69;
	cvt.f64.f32 	%fd88, %f67;
	mul.f64 	%fd89, %fd88, 0d3F50624DD2F1A9FC;
	mul.f64 	%fd90, %fd89, %fd1;
	div.rn.f64 	%fd91, %fd90, %fd84;
	add.f64 	%fd92, %fd91, %fd87;
	cvt.rn.f32.f64 	%f71, %fd92;
	st.global.f32 	[%rd4], %f71;
$L__BB0_22:
	ret;

}


// ===== COMPILED SASS (sm_100) =====

	.target	sm_100

	.elftype	@"ET_EXEC"


//--------------------- .note.nv.tkinfo           --------------------------
	.section	.note.nv.tkinfo,"",@"SHT_NOTE"
	.sectionflags	@"SHF_NOTE_NV_TKINFO"
	.tkinfo
        /*0018*/ 	.word	0x00000002
        /*0030*/ 	.string	""
        /*0030*/ 	.string	"ptxas"
        /*0030*/ 	.string	"Cuda compilation tools, release 13.0, V13.0.88"
        /*0030*/ 	.string	"Build cuda_13.0.r13.0/compiler.36424714_0"
        /*0030*/ 	.string	"-arch sm_100 -m 64 "



//--------------------- .note.nv.cuinfo           --------------------------
	.section	.note.nv.cuinfo,"",@"SHT_NOTE"
	.sectionflags	@"SHF_NOTE_NV_CUINFO"
        /*0018*/ 	.short	0x0002
        /*001a*/ 	.short	0x0064
        /*001c*/ 	.short	0x0082
	.zero		2


//--------------------- .nv.info                  --------------------------
	.section	.nv.info,"",@"SHT_CUDA_INFO"
	.align	4


	//----- nvinfo : EIATTR_REGCOUNT
	.align		4
        /*0000*/ 	.byte	0x04, 0x2f
        /*0002*/ 	.short	(.L_2 - .L_1)
	.align		4
.L_1:
        /*0004*/ 	.word	index@(gravity)
        /*0008*/ 	.word	0x00000024


	//----- nvinfo : EIATTR_FRAME_SIZE
	.align		4
.L_2:
        /*000c*/ 	.byte	0x04, 0x11
        /*000e*/ 	.short	(.L_4 - .L_3)
	.align		4
.L_3:
        /*0010*/ 	.word	index@($__internal_1_$__cuda_sm3x_div_rn_noftz_f32_slowpath)
        /*0014*/ 	.word	0x00000000


	//----- nvinfo : EIATTR_FRAME_SIZE
	.align		4
.L_4:
        /*0018*/ 	.byte	0x04, 0x11
        /*001a*/ 	.short	(.L_6 - .L_5)
	.align		4
.L_5:
        /*001c*/ 	.word	index@($__internal_0_$__cuda_sm20_div_rn_f64_full)
        /*0020*/ 	.word	0x00000000


	//----- nvinfo : EIATTR_FRAME_SIZE
	.align		4
.L_6:
        /*0024*/ 	.byte	0x04, 0x11
        /*0026*/ 	.short	(.L_8 - .L_7)
	.align		4
.L_7:
        /*0028*/ 	.word	index@(gravity)
        /*002c*/ 	.word	0x00000000


	//----- nvinfo : EIATTR_MIN_STACK_SIZE
	.align		4
.L_8:
        /*0030*/ 	.byte	0x04, 0x12
        /*0032*/ 	.short	(.L_10 - .L_9)
	.align		4
.L_9:
        /*0034*/ 	.word	index@(gravity)
        /*0038*/ 	.word	0x00000000
.L_10:


//--------------------- .nv.compat                --------------------------
	.section	.nv.compat,"",@"SHT_CUDA_COMPAT_INFO"
	.align	4
        /*0000*/ 	.byte	0x02, 0x09, 0x00, 0x00, 0x02, 0x02, 0x01, 0x00, 0x02, 0x05, 0x05, 0x00, 0x03, 0x07, 0x01, 0x01
        /*0010*/ 	.byte	0x02, 0x03, 0x00, 0x00, 0x02, 0x06, 0x01, 0x00, 0x04, 0x0b, 0x08, 0x00, 0x01, 0x00, 0x00, 0x00
        /*0020*/ 	.byte	0x00, 0x00, 0x00, 0x00


//--------------------- .nv.info.gravity          --------------------------
	.section	.nv.info.gravity,"",@"SHT_CUDA_INFO"
	.sectionflags	@""
	.align	4


	//----- nvinfo : EIATTR_CUDA_API_VERSION
	.align		4
        /*0000*/ 	.byte	0x04, 0x37
        /*0002*/ 	.short	(.L_12 - .L_11)
.L_11:
        /*0004*/ 	.word	0x00000082


	//----- nvinfo : EIATTR_KPARAM_INFO
	.align		4
.L_12:
        /*0008*/ 	.byte	0x04, 0x17
        /*000a*/ 	.short	(.L_14 - .L_13)
.L_13:
        /*000c*/ 	.word	0x00000000
        /*0010*/ 	.short	0x0005
        /*0012*/ 	.short	0x0028
        /*0014*/ 	.byte	0x00, 0xf5, 0x21, 0x00


	//----- nvinfo : EIATTR_KPARAM_INFO
	.align		4
.L_14:
        /*0018*/ 	.byte	0x04, 0x17
        /*001a*/ 	.short	(.L_16 - .L_15)
.L_15:
        /*001c*/ 	.word	0x00000000
        /*0020*/ 	.short	0x0004
        /*0022*/ 	.short	0x0020
        /*0024*/ 	.byte	0x00, 0xf5, 0x21, 0x00


	//----- nvinfo : EIATTR_KPARAM_INFO
	.align		4
.L_16:
        /*0028*/ 	.byte	0x04, 0x17
        /*002a*/ 	.short	(.L_18 - .L_17)
.L_17:
        /*002c*/ 	.word	0x00000000
        /*0030*/ 	.short	0x0003
        /*0032*/ 	.short	0x0018
        /*0034*/ 	.byte	0x00, 0xf0, 0x11, 0x00


	//----- nvinfo : EIATTR_KPARAM_INFO
	.align		4
.L_18:
        /*0038*/ 	.byte	0x04, 0x17
        /*003a*/ 	.short	(.L_20 - .L_19)
.L_19:
        /*003c*/ 	.word	0x00000000
        /*0040*/ 	.short	0x0002
        /*0042*/ 	.short	0x0010
        /*0044*/ 	.byte	0x00, 0xf5, 0x21, 0x00


	//----- nvinfo : EIATTR_KPARAM_INFO
	.align		4
.L_20:
        /*0048*/ 	.byte	0x04, 0x17
        /*004a*/ 	.short	(.L_22 - .L_21)
.L_21:
        /*004c*/ 	.word	0x00000000
        /*0050*/ 	.short	0x0001
        /*0052*/ 	.short	0x0008
        /*0054*/ 	.byte	0x00, 0xf5, 0x21, 0x00


	//----- nvinfo : EIATTR_KPARAM_INFO
	.align		4
.L_22:
        /*0058*/ 	.byte	0x04, 0x17
        /*005a*/ 	.short	(.L_24 - .L_23)
.L_23:
        /*005c*/ 	.word	0x00000000
        /*0060*/ 	.short	0x0000
        /*0062*/ 	.short	0x0000
        /*0064*/ 	.byte	0x00, 0xf0, 0x11, 0x00


	//----- nvinfo : EIATTR_SPARSE_MMA_MASK
	.align		4
.L_24:
        /*0068*/ 	.byte	0x03, 0x50
        /*006a*/ 	.short	0x0000


	//----- nvinfo : EIATTR_MAXREG_COUNT
	.align		4
        /*006c*/ 	.byte	0x03, 0x1b
        /*006e*/ 	.short	0x00ff


	//----- nvinfo : EIATTR_MERCURY_ISA_VERSION
	.align		4
        /*0070*/ 	.byte	0x03, 0x5f
        /*0072*/ 	.short	0x0101


	//----- nvinfo : EIATTR_VRC_CTA_INIT_COUNT
	.align		4
        /*0074*/ 	.byte	0x02, 0x4a
	.zero		1
	.zero		1


	//----- nvinfo : EIATTR_EXIT_INSTR_OFFSETS
	.align		4
        /*0078*/ 	.byte	0x04, 0x1c
        /*007a*/ 	.short	(.L_26 - .L_25)


	//   ....[0]....
.L_25:
        /*007c*/ 	.word	0x000000a0


	//   ....[1]....
        /*0080*/ 	.word	0x00001e20


	//   ....[2]....
        /*0084*/ 	.word	0x00002c70


	//   ....[3]....
        /*0088*/ 	.word	0x00002d90


	//   ....[4]....
        /*008c*/ 	.word	0x00003360


	//----- nvinfo : EIATTR_CRS_STACK_SIZE
	.align		4
.L_26:
        /*0090*/ 	.byte	0x04, 0x1e
        /*0092*/ 	.short	(.L_28 - .L_27)
.L_27:
        /*0094*/ 	.word	0x00000000


	//----- nvinfo : EIATTR_CBANK_PARAM_SIZE
	.align		4
.L_28:
        /*0098*/ 	.byte	0x03, 0x19
        /*009a*/ 	.short	0x0030


	//----- nvinfo : EIATTR_PARAM_CBANK
	.align		4
        /*009c*/ 	.byte	0x04, 0x0a
        /*009e*/ 	.short	(.L_30 - .L_29)
	.align		4
.L_29:
        /*00a0*/ 	.word	index@(.nv.constant0.gravity)
        /*00a4*/ 	.short	0x0380
        /*00a6*/ 	.short	0x0030


	//----- nvinfo : EIATTR_SW_WAR
	.align		4
.L_30:
        /*00a8*/ 	.byte	0x04, 0x36
        /*00aa*/ 	.short	(.L_32 - .L_31)
.L_31:
        /*00ac*/ 	.word	0x00000008
.L_32:


//--------------------- .nv.callgraph             --------------------------
	.section	.nv.callgraph,"",@"SHT_CUDA_CALLGRAPH"
	.align	4
	.sectionentsize	8
	.align		4
        /*0000*/ 	.word	0x00000000
	.align		4
        /*0004*/ 	.word	0xffffffff
	.align		4
        /*0008*/ 	.word	0x00000000
	.align		4
        /*000c*/ 	.word	0xfffffffe
	.align		4
        /*0010*/ 	.word	0x00000000
	.align		4
        /*0014*/ 	.word	0xfffffffd
	.align		4
        /*0018*/ 	.word	0x00000000
	.align		4
        /*001c*/ 	.word	0xfffffffc


//--------------------- .nv.constant3             --------------------------
	.section	.nv.constant3,"a",@progbits
	.align	4
.nv.constant3:
	.type		G,@object
	.size		G,(.L_0 - G)
G:
        /*0000*/ 	.byte	0x6f, 0x12, 0x83, 0x3a
.L_0:


//--------------------- .text.gravity             --------------------------
	.section	.text.gravity,"ax",@progbits
	.align	128
        .global         gravity
        .type           gravity,@function
        .size           gravity,(.L_x_89 - gravity)
        .other          gravity,@"STO_CUDA_ENTRY STV_DEFAULT"
gravity:
.text.gravity:
[----:B------:R-:W-:Y:S01]  /*0000*/  LDC R1, c[0x0][0x37c] ;  /* 0x0000df00ff017b82 */ /* 0x000fe20000000800 */
[----:B------:R-:W0:Y:S07]  /*0010*/  LDCU UR5, c[0x0][0x398] ;  /* 0x00007300ff0577ac */ /* 0x000e2e0008000800 */
[----:B------:R-:W1:Y:S01]  /*0020*/  LDC R5, c[0x0][0x360] ;  /* 0x0000d800ff057b82 */ /* 0x000e620000000800 */
[----:B------:R-:W2:Y:S01]  /*0030*/  S2R R2, SR_TID.Y ;  /* 0x0000000000027919 */ /* 0x000ea20000002200 */
[----:B------:R-:W3:Y:S06]  /*0040*/  S2R R0, SR_TID.X ;  /* 0x0000000000007919 */ /* 0x000eec0000002100 */
[----:B------:R-:W4:Y:S08]  /*0050*/  LDC R3, c[0x0][0x364] ;  /* 0x0000d900ff037b82 */ /* 0x000f300000000800 */
[----:B------:R-:W1:Y:S01]  /*0060*/  S2UR UR4, SR_CTAID.X ;  /* 0x00000000000479c3 */ /* 0x000e620000002500 */
[----:B0-----:R-:W-:-:S06]  /*0070*/  UISETP.GE.AND UP0, UPT, UR5, 0x1, UPT ;  /* 0x000000010500788c */ /* 0x001fcc000bf06270 */
[----:B------:R-:W-:Y:S01]  /*0080*/  PLOP3.LUT P0, PT, PT, PT, UP0, 0x80, 0x8 ;  /* 0x000000000008781c */ /* 0x000fe20003f0f008 */
[----:B------:R-:W0:-:S12]  /*0090*/  S2UR UR6, SR_CTAID.Y ;  /* 0x00000000000679c3 */ /* 0x000e180000002600 */
[----:B0123--:R-:W-:Y:S05]  /*00a0*/  @!P0 EXIT ;  /* 0x000000000000894d */ /* 0x00ffea0003800000 */
[----:B------:R-:W0:Y:S01]  /*00b0*/  LDCU UR8, c[0x0][0x380] ;  /* 0x00007000ff0877ac */ /* 0x000e220008000800 */
[----:B------:R-:W1:Y:S01]  /*00c0*/  LDC.64 R12, c[0x0][0x3a0] ;  /* 0x0000e800ff0c7b82 */ /* 0x000e620000000a00 */
[----:B----4-:R-:W-:Y:S01]  /*00d0*/  IMAD R2, R3, UR6, R2 ;  /* 0x0000000603027c24 */ /* 0x010fe2000f8e0202 */
[----:B------:R-:W2:Y:S01]  /*00e0*/  LDCU UR7, c[0x0][0x370] ;  /* 0x00006e00ff0777ac */ /* 0x000ea20008000800 */
[----:B------:R-:W-:Y:S01]  /*00f0*/  IMAD R0, R5, UR4, R0 ;  /* 0x0000000405007c24 */ /* 0x000fe2000f8e0200 */
[----:B------:R-:W-:-:S04]  /*0100*/  UISETP.GE.U32.AND UP0, UPT, UR5, 0x4, UPT ;  /* 0x000000040500788c */ /* 0x000fc8000bf06070 */
[----:B------:R-:W3:Y:S01]  /*0110*/  LDC.64 R10, c[0x0][0x3a8] ;  /* 0x0000ea00ff0a7b82 */ /* 0x000ee20000000a00 */
[----:B------:R-:W4:Y:S01]  /*0120*/  LDCU.64 UR14, c[0x0][0x358] ;  /* 0x00006b00ff0e77ac */ /* 0x000f220008000a00 */
[----:B------:R-:W-:Y:S01]  /*0130*/  ULOP3.LUT UR12, UR5, 0x3, URZ, 0xc0, !UPT ;  /* 0x00000003050c7892 */ /* 0x000fe2000f8ec0ff */
[----:B------:R-:W-:Y:S01]  /*0140*/  UMOV UR4, URZ ;  /* 0x000000ff00047c82 */ /* 0x000fe20008000000 */
[----:B0-----:R-:W0:Y:S01]  /*0150*/  F2F.F64.F32 R6, UR8 ;  /* 0x0000000800067d10 */ /* 0x001e220008201800 */
[----:B--2---:R-:W-:-:S04]  /*0160*/  IMAD R3, R5, UR7, RZ ;  /* 0x0000000705037c24 */ /* 0x004fc8000f8e02ff */
[----:B------:R-:W-:-:S04]  /*0170*/  IMAD R3, R2, R3, RZ ;  /* 0x0000000302037224 */ /* 0x000fc800078e02ff */
[----:B------:R-:W-:Y:S01]  /*0180*/  IMAD.IADD R3, R0, 0x1, R3 ;  /* 0x0000000100037824 */ /* 0x000fe200078e0203 */
[----:B0-----:R-:W-:-:S03]  /*0190*/  R2UR UR10, R6 ;  /* 0x00000000060a72ca */ /* 0x001fc600000e0000 */
[----:B-1----:R-:W-:Y:S01]  /*01a0*/  IMAD.WIDE R12, R3, 0x4, R12 ;  /* 0x00000004030c7825 */ /* 0x002fe200078e020c */
[----:B------:R-:W-:-:S03]  /*01b0*/  R2UR UR11, R7 ;  /* 0x00000000070b72ca */ /* 0x000fc600000e0000 */
[----:B---3--:R-:W-:Y:S01]  /*01c0*/  IMAD.WIDE R10, R3, 0x4, R10 ;  /* 0x00000004030a7825 */ /* 0x008fe200078e020a */
[----:B----4-:R-:W-:Y:S11]  /*01d0*/  BRA.U !UP0, `(.L_x_0) ;  /* 0x0000001d080c7547 */ /* 0x010ff6000b800000 */
[----:B------:R-:W0:Y:S01]  /*01e0*/  LDCU.64 UR6, c[0x0][0x388] ;  /* 0x00007100ff0677ac */ /* 0x000e220008000a00 */
[----:B------:R-:W1:Y:S01]  /*01f0*/  LDCU.64 UR8, c[0x0][0x390] ;  /* 0x00007200ff0877ac */ /* 0x000e620008000a00 */
[----:B------:R-:W-:-:S04]  /*0200*/  ULOP3.LUT UR4, UR5, 0x7ffffffc, URZ, 0xc0, !UPT ;  /* 0x7ffffffc05047892 */ /* 0x000fc8000f8ec0ff */
[----:B------:R-:W-:Y:S02]  /*0210*/  UIADD3 UR5, UPT, UPT, -UR4, URZ, URZ ;  /* 0x000000ff04057290 */ /* 0x000fe4000fffe1ff */
[----:B0-----:R-:W-:Y:S02]  /*0220*/  UIADD3 UR6, UP0, UPT, UR6, 0x8, URZ ;  /* 0x0000000806067890 */ /* 0x001fe4000ff1e0ff */
[----:B-1----:R-:W-:Y:S02]  /*0230*/  UIADD3 UR8, UP1, UPT, UR8, 0x8, URZ ;  /* 0x0000000808087890 */ /* 0x002fe4000ff3e0ff */
[----:B------:R-:W-:Y:S02]  /*0240*/  UIADD3.X UR7, UPT, UPT, URZ, UR7, URZ, UP0, !UPT ;  /* 0x00000007ff077290 */ /* 0x000fe400087fe4ff */
[----:B------:R-:W-:-:S12]  /*0250*/  UIADD3.X UR9, UPT, UPT, URZ, UR9, URZ, UP1, !UPT ;  /* 0x00000009ff097290 */ /* 0x000fd80008ffe4ff */
.L_x_41:
[----:B------:R-:W-:Y:S01]  /*0260*/  MOV R9, UR9 ;  /* 0x0000000900097c02 */ /* 0x000fe20008000f00 */
[----:B------:R-:W-:Y:S02]  /*0270*/  IMAD.U32 R8, RZ, RZ, UR8 ;  /* 0x00000008ff087e24 */ /* 0x000fe4000f8e00ff */
[----:B------:R-:W-:Y:S02]  /*0280*/  IMAD.U32 R7, RZ, RZ, UR7 ;  /* 0x00000007ff077e24 */ /* 0x000fe4000f8e00ff */
[----:B------:R-:W-:Y:S01]  /*0290*/  IMAD.U32 R6, RZ, RZ, UR6 ;  /* 0x00000006ff067e24 */ /* 0x000fe2000f8e00ff */
[----:B--2---:R-:W2:Y:S04]  /*02a0*/  LDG.E R9, desc[UR14][R8.64+-0x8] ;  /* 0xfffff80e08097981 */ /* 0x004ea8000c1e1900 */
[----:B---3--:R-:W3:Y:S01]  /*02b0*/  LDG.E R7, desc[UR14][R6.64+-0x8] ;  /* 0xfffff80e06077981 */ /* 0x008ee2000c1e1900 */
[----:B------:R-:W-:Y:S01]  /*02c0*/  UIADD3 UR5, UPT, UPT, UR5, 0x4, URZ ;  /* 0x0000000405057890 */ /* 0x000fe2000fffe0ff */
[----:B------:R-:W-:Y:S03]  /*02d0*/  BSSY.RECONVERGENT B2, `(.L_x_1) ;  /* 0x0000067000027945 */ /* 0x000fe60003800200 */
[----:B------:R-:W-:Y:S01]  /*02e0*/  UISETP.NE.AND UP2, UPT, UR5, URZ, UPT ;  /* 0x000000ff0500728c */ /* 0x000fe2000bf45270 */
[----:B--2---:R-:W-:Y:S01]  /*02f0*/  IADD3 R3, PT, PT, -R2, R9, RZ ;  /* 0x0000000902037210 */ /* 0x004fe20007ffe1ff */
[----:B---3--:R-:W-:-:S03]  /*0300*/  IMAD.IADD R4, R7, 0x1, -R0 ;  /* 0x0000000107047824 */ /* 0x008fc600078e0a00 */
[----:B------:R-:W-:Y:S02]  /*0310*/  I2FP.F32.S32 R3, R3 ;  /* 0x0000000300037245 */ /* 0x000fe40000201400 */
[----:B------:R-:W-:-:S03]  /*0320*/  I2FP.F32.S32 R4, R4 ;  /* 0x0000000400047245 */ /* 0x000fc60000201400 */
[----:B------:R-:W-:-:S04]  /*0330*/  FMUL R5, R3, R3 ;  /* 0x0000000303057220 */ /* 0x000fc80000400000 */
[----:B------:R-:W-:-:S05]  /*0340*/  FFMA R26, R4, R4, R5 ;  /* 0x00000004041a7223 */ /* 0x000fca0000000005 */
[----:B------:R-:W-:-:S13]  /*0350*/  FSETP.NEU.AND P0, PT, R26, RZ, PT ;  /* 0x000000ff1a00720b */ /* 0x000fda0003f0d000 */
[----:B01----:R-:W-:Y:S05]  /*0360*/  @!P0 BRA `(.L_x_2) ;  /* 0x0000000400748947 */ /* 0x003fea0003800000 */
[----:B------:R-:W0:Y:S01]  /*0370*/  MUFU.RCP R5, R26 ;  /* 0x0000001a00057308 */ /* 0x000e220000001000 */
[----:B------:R-:W-:Y:S07]  /*0380*/  BSSY.RECONVERGENT B3, `(.L_x_3) ;  /* 0x000000c000037945 */ /* 0x000fee0003800200 */
[----:B------:R-:W1:Y:S01]  /*0390*/  FCHK P0, R4, R26 ;  /* 0x0000001a04007302 */ /* 0x000e620000000000 */
[----:B0-----:R-:W-:-:S04]  /*03a0*/  FFMA R6, -R26, R5, 1 ;  /* 0x3f8000001a067423 */ /* 0x001fc80000000105 */
[----:B------:R-:W-:-:S04]  /*03b0*/  FFMA R5, R5, R6, R5 ;  /* 0x0000000605057223 */ /* 0x000fc80000000005 */
[----:B------:R-:W-:-:S04]  /*03c0*/  FFMA R16, R4, R5, RZ ;  /* 0x0000000504107223 */ /* 0x000fc800000000ff */
[----:B------:R-:W-:-:S04]  /*03d0*/  FFMA R6, -R26, R16, R4 ;  /* 0x000000101a067223 */ /* 0x000fc80000000104 */
[----:B------:R-:W-:Y:S01]  /*03e0*/  FFMA R16, R5, R6, R16 ;  /* 0x0000000605107223 */ /* 0x000fe20000000010 */
[----:B-1----:R-:W-:Y:S06]  /*03f0*/  @!P0 BRA `(.L_x_4) ;  /* 0x0000000000108947 */ /* 0x002fec0003800000 */
[----:B------:R-:W-:Y:S01]  /*0400*/  IMAD.MOV.U32 R5, RZ, RZ, R26 ;  /* 0x000000ffff057224 */ /* 0x000fe200078e001a */
[----:B------:R-:W-:-:S07]  /*0410*/  MOV R7, 0x430 ;  /* 0x0000043000077802 */ /* 0x000fce0000000f00 */
[----:B------:R-:W-:Y:S05]  /*0420*/  CALL.REL.NOINC `($__internal_1_$__cuda_sm3x_div_rn_noftz_f32_slowpath) ;  /* 0x0000003400547944 */ /* 0x000fea0003c00000 */
[----:B------:R-:W-:-:S07]  /*0430*/  MOV R16, R9 ;  /* 0x0000000900107202 */ /* 0x000fce0000000f00 */
.L_x_4:
[----:B------:R-:W-:Y:S05]  /*0440*/  BSYNC.RECONVERGENT B3 ;  /* 0x0000000000037941 */ /* 0x000fea0003800200 */
.L_x_3:
        /* <DEDUP_REMOVED lines=10> */
[----:B------:R-:W-:Y:S01]  /*04f0*/  MOV R7, 0x520 ;  /* 0x0000052000077802 */ /* 0x000fe20000000f00 */
[----:B------:R-:W-:-:S07]  /*0500*/  IMAD.MOV.U32 R5, RZ, RZ, R26 ;  /* 0x000000ffff057224 */ /* 0x000fce00078e001a */
[----:B------:R-:W-:Y:S05]  /*0510*/  CALL.REL.NOINC `($__internal_1_$__cuda_sm3x_div_rn_noftz_f32_slowpath) ;  /* 0x0000003400187944 */ /* 0x000fea0003c00000 */
.L_x_6:
[----:B------:R-:W-:Y:S05]  /*0520*/  BSYNC.RECONVERGENT B3 ;  /* 0x0000000000037941 */ /* 0x000fea0003800200 */
.L_x_5:
[----:B------:R-:W2:Y:S04]  /*0530*/  LDG.E R28, desc[UR14][R12.64] ;  /* 0x0000000e0c1c7981 */ /* 0x000ea8000c1e1900 */
[----:B------:R0:W5:Y:S01]  /*0540*/  LDG.E R24, desc[UR14][R10.64] ;  /* 0x0000000e0a187981 */ /* 0x000162000c1e1900 */
[----:B------:R-:W1:Y:S01]  /*0550*/  F2F.F64.F32 R26, R26 ;  /* 0x0000001a001a7310 */ /* 0x000e620000201800 */
[----:B------:R-:W-:Y:S01]  /*0560*/  HFMA2 R4, -RZ, RZ, 0, 5.9604644775390625e-08 ;  /* 0x00000001ff047431 */ /* 0x000fe200000001ff */
[----:B------:R-:W-:Y:S01]  /*0570*/  UMOV UR16, 0xd2f1a9fc ;  /* 0xd2f1a9fc00107882 */ /* 0x000fe20000000000 */
[----:B------:R-:W-:Y:S01]  /*0580*/  UMOV UR17, 0x3f50624d ;  /* 0x3f50624d00117882 */ /* 0x000fe20000000000 */
[----:B------:R-:W-:Y:S04]  /*0590*/  BSSY.RECONVERGENT B1, `(.L_x_7) ;  /* 0x0000019000017945 */ /* 0x000fe80003800200 */
[----:B------:R-:W3:Y:S08]  /*05a0*/  F2F.F64.F32 R16, R16 ;  /* 0x0000001000107310 */ /* 0x000ef00000201800 */
[----:B-1----:R-:W1:Y:S02]  /*05b0*/  MUFU.RCP64H R5, R27 ;  /* 0x0000001b00057308 */ /* 0x002e640000001800 */
[----:B-1----:R-:W-:-:S08]  /*05c0*/  DFMA R6, -R26, R4, 1 ;  /* 0x3ff000001a06742b */ /* 0x002fd00000000104 */
[----:B------:R-:W-:-:S08]  /*05d0*/  DFMA R6, R6, R6, R6 ;  /* 0x000000060606722b */ /* 0x000fd00000000006 */
[----:B------:R-:W-:Y:S02]  /*05e0*/  DFMA R6, R4, R6, R4 ;  /* 0x000000060406722b */ /* 0x000fe40000000004 */
[----:B---3--:R-:W-:-:S06]  /*05f0*/  DMUL R4, R16, UR16 ;  /* 0x0000001010047c28 */ /* 0x008fcc0008000000 */
[----:B------:R-:W-:Y:S02]  /*0600*/  DFMA R14, -R26, R6, 1 ;  /* 0x3ff000001a0e742b */ /* 0x000fe40000000106 */
[----:B------:R-:W-:-:S06]  /*0610*/  DMUL R18, R4, UR10 ;  /* 0x0000000a04127c28 */ /* 0x000fcc0008000000 */
[----:B------:R-:W-:-:S04]  /*0620*/  DFMA R6, R6, R14, R6 ;  /* 0x0000000e0606722b */ /* 0x000fc80000000006 */
[----:B------:R-:W-:-:S04]  /*0630*/  FSETP.GEU.AND P1, PT, |R19|, 6.5827683646048100446e-37, PT ;  /* 0x036000001300780b */ /* 0x000fc80003f2e200 */
[----:B------:R-:W-:-:S08]  /*0640*/  DMUL R4, R18, R6 ;  /* 0x0000000612047228 */ /* 0x000fd00000000000 */
[----:B------:R-:W-:-:S08]  /*0650*/  DFMA R14, -R26, R4, R18 ;  /* 0x000000041a0e722b */ /* 0x000fd00000000112 */
[----:B------:R-:W-:-:S10]  /*0660*/  DFMA R6, R6, R14, R4 ;  /* 0x0000000e0606722b */ /* 0x000fd40000000004 */
[----:B------:R-:W-:-:S05]  /*0670*/  FFMA R3, RZ, R27, R7 ;  /* 0x0000001bff037223 */ /* 0x000fca0000000007 */
[----:B------:R-:W-:Y:S01]  /*0680*/  FSETP.GT.AND P0, PT, |R3|, 1.469367938527859385e-39, PT ;  /* 0x001000000300780b */ /* 0x000fe20003f04200 */
[----:B--2---:R-:W1:-:S12]  /*0690*/  F2F.F64.F32 R28, R28 ;  /* 0x0000001c001c7310 */ /* 0x004e580000201800 */
[----:B0-----:R-:W-:Y:S05]  /*06a0*/  @P0 BRA P1, `(.L_x_8) ;  /* 0x00000000001c0947 */ /* 0x001fea0000800000 */
[----:B------:R-:W-:Y:S01]  /*06b0*/  IMAD.MOV.U32 R14, RZ, RZ, R18 ;  /* 0x000000ffff0e7224 */ /* 0x000fe200078e0012 */
[----:B------:R-:W-:Y:S01]  /*06c0*/  MOV R18, R26 ;  /* 0x0000001a00127202 */ /* 0x000fe20000000f00 */
[----:B------:R-:W-:Y:S01]  /*06d0*/  IMAD.MOV.U32 R15, RZ, RZ, R19 ;  /* 0x000000ffff0f7224 */ /* 0x000fe200078e0013 */
[----:B------:R-:W-:Y:S01]  /*06e0*/  MOV R4, 0x710 ;  /* 0x0000071000047802 */ /* 0x000fe20000000f00 */
[----:B------:R-:W-:-:S07]  /*06f0*/  IMAD.MOV.U32 R19, RZ, RZ, R27 ;  /* 0x000000ffff137224 */ /* 0x000fce00078e001b */
[----:B-1---5:R-:W-:Y:S05]  /*0700*/  CALL.REL.NOINC `($__internal_0_$__cuda_sm20_div_rn_f64_full) ;  /* 0x0000002c00187944 */ /* 0x022fea0003c00000 */
[----:B------:R-:W-:-:S07]  /*0710*/  IMAD.MOV.U32 R7, RZ, RZ, R3 ;  /* 0x000000ffff077224 */ /* 0x000fce00078e0003 */
.L_x_8:
[----:B------:R-:W-:Y:S05]  /*0720*/  BSYNC.RECONVERGENT B1 ;  /* 0x0000000000017941 */ /* 0x000fea0003800200 */
.L_x_7:
[----:B------:R-:W0:Y:S01]  /*0730*/  MUFU.RCP64H R15, R27 ;  /* 0x0000001b000f7308 */ /* 0x000e220000001800 */
[----:B------:R-:W-:Y:S01]  /*0740*/  MOV R14, 0x1 ;  /* 0x00000001000e7802 */ /* 0x000fe20000000f00 */
[----:B------:R-:W-:Y:S01]  /*0750*/  UMOV UR16, 0xd2f1a9fc ;  /* 0xd2f1a9fc00107882 */ /* 0x000fe20000000000 */
[----:B------:R-:W-:Y:S01]  /*0760*/  UMOV UR17, 0x3f50624d ;  /* 0x3f50624d00117882 */ /* 0x000fe20000000000 */
[----:B-1----:R-:W-:Y:S01]  /*0770*/  DADD R28, R28, R6 ;  /* 0x000000001c1c7229 */ /* 0x002fe20000000006 */
[----:B------:R-:W-:Y:S03]  /*0780*/  BSSY.RECONVERGENT B1, `(.L_x_9) ;  /* 0x0000018000017945 */ /* 0x000fe60003800200 */
[----:B------:R-:W1:Y:S08]  /*0790*/  F2F.F64.F32 R4, R9 ;  /* 0x0000000900047310 */ /* 0x000e700000201800 */
[----:B------:R-:W2:Y:S01]  /*07a0*/  F2F.F32.F64 R29, R28 ;  /* 0x0000001c001d7310 */ /* 0x000ea20000301000 */
[----:B0-----:R-:W-:-:S02]  /*07b0*/  DFMA R16, -R26, R14, 1 ;  /* 0x3ff000001a10742b */ /* 0x001fc4000000010e */
[----:B-1----:R-:W-:-:S05]  /*07c0*/  DMUL R4, R4, UR16 ;  /* 0x0000001004047c28 */ /* 0x002fca0008000000 */
[----:B-----5:R-:W0:Y:S01]  /*07d0*/  F2F.F64.F32 R24, R24 ;  /* 0x0000001800187310 */ /* 0x020e220000201800 */
[----:B------:R-:W-:Y:S01]  /*07e0*/  DFMA R16, R16, R16, R16 ;  /* 0x000000101010722b */ /* 0x000fe20000000010 */
[----:B--2---:R1:W-:Y:S07]  /*07f0*/  STG.E desc[UR14][R12.64], R29 ;  /* 0x0000001d0c007986 */ /* 0x0043ee000c10190e */
[----:B------:R-:W-:Y:S02]  /*0800*/  DFMA R16, R14, R16, R14 ;  /* 0x000000100e10722b */ /* 0x000fe4000000000e */
[----:B------:R-:W-:-:S06]  /*0810*/  DMUL R14, R4, UR10 ;  /* 0x0000000a040e7c28 */ /* 0x000fcc0008000000 */
[----:B------:R-:W-:-:S04]  /*0820*/  DFMA R18, -R26, R16, 1 ;  /* 0x3ff000001a12742b */ /* 0x000fc80000000110 */
[----:B------:R-:W-:-:S04]  /*0830*/  FSETP.GEU.AND P1, PT, |R15|, 6.5827683646048100446e-37, PT ;  /* 0x036000000f00780b */ /* 0x000fc80003f2e200 */
[----:B------:R-:W-:-:S08]  /*0840*/  DFMA R18, R16, R18, R16 ;  /* 0x000000121012722b */ /* 0x000fd00000000010 */
[----:B------:R-:W-:-:S08]  /*0850*/  DMUL R6, R18, R14 ;  /* 0x0000000e12067228 */ /* 0x000fd00000000000 */
[----:B------:R-:W-:-:S08]  /*0860*/  DFMA R4, -R26, R6, R14 ;  /* 0x000000061a04722b */ /* 0x000fd0000000010e */
[----:B------:R-:W-:-:S10]  /*0870*/  DFMA R6, R18, R4, R6 ;  /* 0x000000041206722b */ /* 0x000fd40000000006 */
[----:B------:R-:W-:-:S05]  /*0880*/  FFMA R3, RZ, R27, R7 ;  /* 0x0000001bff037223 */ /* 0x000fca0000000007 */
[----:B------:R-:W-:-:S13]  /*0890*/  FSETP.GT.AND P0, PT, |R3|, 1.469367938527859385e-39, PT ;  /* 0x001000000300780b */ /* 0x000fda0003f04200 */
[----:B01----:R-:W-:Y:S05]  /*08a0*/  @P0 BRA P1, `(.L_x_10) ;  /* 0x0000000000140947 */ /* 0x003fea0000800000 */
[----:B------:R-:W-:Y:S01]  /*08b0*/  IMAD.MOV.U32 R18, RZ, RZ, R26 ;  /* 0x000000ffff127224 */ /* 0x000fe200078e001a */
[----:B------:R-:W-:Y:S01]  /*08c0*/  MOV R4, 0x8f0 ;  /* 0x000008f000047802 */ /* 0x000fe20000000f00 */
[----:B------:R-:W-:-:S07]  /*08d0*/  IMAD.MOV.U32 R19, RZ, RZ, R27 ;  /* 0x000000ffff137224 */ /* 0x000fce00078e001b */
[----:B------:R-:W-:Y:S05]  /*08e0*/  CALL.REL.NOINC `($__internal_0_$__cuda_sm20_div_rn_f64_full) ;  /* 0x0000002800a07944 */ /* 0x000fea0003c00000 */
[----:B------:R-:W-:-:S07]  /*08f0*/  MOV R7, R3 ;  /* 0x0000000300077202 */ /* 0x000fce0000000f00 */
.L_x_10:
[----:B------:R-:W-:Y:S05]  /*0900*/  BSYNC.RECONVERGENT B1 ;  /* 0x0000000000017941 */ /* 0x000fea0003800200 */
.L_x_9:
[----:B------:R-:W-:-:S10]  /*0910*/  DADD R24, R24, R6 ;  /* 0x0000000018187229 */ /* 0x000fd40000000006 */
[----:B------:R-:W0:Y:S02]  /*0920*/  F2F.F32.F64 R25, R24 ;  /* 0x0000001800197310 */ /* 0x000e240000301000 */
[----:B0-----:R0:W-:Y:S02]  /*0930*/  STG.E desc[UR14][R10.64], R25 ;  /* 0x000000190a007986 */ /* 0x0011e4000c10190e */
.L_x_2:
[----:B------:R-:W-:Y:S05]  /*0940*/  BSYNC.RECONVERGENT B2 ;  /* 0x0000000000027941 */ /* 0x000fea0003800200 */
.L_x_1:
[----:B------:R-:W-:Y:S01]  /*0950*/  IMAD.U32 R9, RZ, RZ, UR9 ;  /* 0x00000009ff097e24 */ /* 0x000fe2000f8e00ff */
[----:B------:R-:W-:Y:S01]  /*0960*/  MOV R6, UR6 ;  /* 0x0000000600067c02 */ /* 0x000fe20008000f00 */
[----:B------:R-:W-:Y:S02]  /*0970*/  IMAD.U32 R8, RZ, RZ, UR8 ;  /* 0x00000008ff087e24 */ /* 0x000fe4000f8e00ff */
[----:B------:R-:W-:-:S03]  /*0980*/  IMAD.U32 R7, RZ, RZ, UR7 ;  /* 0x00000007ff077e24 */ /* 0x000fc6000f8e00ff */
[----:B------:R-:W2:Y:S04]  /*0990*/  LDG.E R9, desc[UR14][R8.64+-0x4] ;  /* 0xfffffc0e08097981 */ /* 0x000ea8000c1e1900 */
[----:B------:R-:W3:Y:S01]  /*09a0*/  LDG.E R7, desc[UR14][R6.64+-0x4] ;  /* 0xfffffc0e06077981 */ /* 0x000ee2000c1e1900 */
[----:B------:R-:W-:Y:S01]  /*09b0*/  BSSY.RECONVERGENT B2, `(.L_x_11) ;  /* 0x0000066000027945 */ /* 0x000fe20003800200 */
[----:B--2---:R-:W-:Y:S01]  /*09c0*/  IMAD.IADD R3, R9, 0x1, -R2 ;  /* 0x0000000109037824 */ /* 0x004fe200078e0a02 */
[----:B---3--:R-:W-:-:S04]  /*09d0*/  IADD3 R4, PT, PT, -R0, R7, RZ ;  /* 0x0000000700047210 */ /* 0x008fc80007ffe1ff */
[----:B------:R-:W-:Y:S02]  /*09e0*/  I2FP.F32.S32 R3, R3 ;  /* 0x0000000300037245 */ /* 0x000fe40000201400 */
[----:B------:R-:W-:-:S03]  /*09f0*/  I2FP.F32.S32 R4, R4 ;  /* 0x0000000400047245 */ /* 0x000fc60000201400 */
[----:B------:R-:W-:-:S04]  /*0a00*/  FMUL R5, R3, R3 ;  /* 0x0000000303057220 */ /* 0x000fc80000400000 */
[----:B------:R-:W-:-:S05]  /*0a10*/  FFMA R26, R4, R4, R5 ;  /* 0x00000004041a7223 */ /* 0x000fca0000000005 */
[----:B------:R-:W-:-:S13]  /*0a20*/  FSETP.NEU.AND P0, PT, R26, RZ, PT ;  /* 0x000000ff1a00720b */ /* 0x000fda0003f0d000 */
[----:B------:R-:W-:Y:S05]  /*0a30*/  @!P0 BRA `(.L_x_12) ;  /* 0x0000000400748947 */ /* 0x000fea0003800000 */
[----:B------:R-:W1:Y:S01]  /*0a40*/  MUFU.RCP R5, R26 ;  /* 0x0000001a00057308 */ /* 0x000e620000001000 */
[----:B------:R-:W-:Y:S07]  /*0a50*/  BSSY.RECONVERGENT B3, `(.L_x_13) ;  /* 0x000000c000037945 */ /* 0x000fee0003800200 */
[----:B------:R-:W2:Y:S01]  /*0a60*/  FCHK P0, R4, R26 ;  /* 0x0000001a04007302 */ /* 0x000ea20000000000 */
[----:B-1----:R-:W-:-:S04]  /*0a70*/  FFMA R6, -R26, R5, 1 ;  /* 0x3f8000001a067423 */ /* 0x002fc80000000105 */
[----:B------:R-:W-:-:S04]  /*0a80*/  FFMA R5, R5, R6, R5 ;  /* 0x0000000605057223 */ /* 0x000fc80000000005 */
[----:B------:R-:W-:-:S04]  /*0a90*/  FFMA R16, R4, R5, RZ ;  /* 0x0000000504107223 */ /* 0x000fc800000000ff */
[----:B------:R-:W-:-:S04]  /*0aa0*/  FFMA R6, -R26, R16, R4 ;  /* 0x000000101a067223 */ /* 0x000fc80000000104 */
[----:B------:R-:W-:Y:S01]  /*0ab0*/  FFMA R16, R5, R6, R16 ;  /* 0x0000000605107223 */ /* 0x000fe20000000010 */
[----:B--2---:R-:W-:Y:S06]  /*0ac0*/  @!P0 BRA `(.L_x_14) ;  /* 0x0000000000108947 */ /* 0x004fec0003800000 */
[----:B------:R-:W-:Y:S01]  /*0ad0*/  IMAD.MOV.U32 R5, RZ, RZ, R26 ;  /* 0x000000ffff057224 */ /* 0x000fe200078e001a */
[----:B------:R-:W-:-:S07]  /*0ae0*/  MOV R7, 0xb00 ;  /* 0x00000b0000077802 */ /* 0x000fce0000000f00 */
[----:B0-----:R-:W-:Y:S05]  /*0af0*/  CALL.REL.NOINC `($__internal_1_$__cuda_sm3x_div_rn_noftz_f32_slowpath) ;  /* 0x0000002c00a07944 */ /* 0x001fea0003c00000 */
[----:B------:R-:W-:-:S07]  /*0b00*/  IMAD.MOV.U32 R16, RZ, RZ, R9 ;  /* 0x000000ffff107224 */ /* 0x000fce00078e0009 */
.L_x_14:
[----:B------:R-:W-:Y:S05]  /*0b10*/  BSYNC.RECONVERGENT B3 ;  /* 0x0000000000037941 */ /* 0x000fea0003800200 */
.L_x_13:
        /* <DEDUP_REMOVED lines=9> */
[----:B------:R-:W-:Y:S01]  /*0bb0*/  MOV R4, R3 ;  /* 0x0000000300047202 */ /* 0x000fe20000000f00 */
[----:B------:R-:W-:Y:S01]  /*0bc0*/  IMAD.MOV.U32 R5, RZ, RZ, R26 ;  /* 0x000000ffff057224 */ /* 0x000fe200078e001a */
[----:B------:R-:W-:-:S07]  /*0bd0*/  MOV R7, 0xbf0 ;  /* 0x00000bf000077802 */ /* 0x000fce0000000f00 */
[----:B0-----:R-:W-:Y:S05]  /*0be0*/  CALL.REL.NOINC `($__internal_1_$__cuda_sm3x_div_rn_noftz_f32_slowpath) ;  /* 0x0000002c00647944 */ /* 0x001fea0003c00000 */
.L_x_16:
[----:B------:R-:W-:Y:S05]  /*0bf0*/  BSYNC.RECONVERGENT B3 ;  /* 0x0000000000037941 */ /* 0x000fea0003800200 */
.L_x_15:
[----:B------:R-:W2:Y:S04]  /*0c00*/  LDG.E R28, desc[UR14][R12.64] ;  /* 0x0000000e0c1c7981 */ /* 0x000ea8000c1e1900 */
[----:B------:R1:W5:Y:S01]  /*0c10*/  LDG.E R24, desc[UR14][R10.64] ;  /* 0x0000000e0a187981 */ /* 0x000362000c1e1900 */
[----:B------:R-:W3:Y:S01]  /*0c20*/  F2F.F64.F32 R26, R26 ;  /* 0x0000001a001a7310 */ /* 0x000ee20000201800 */
[----:B------:R-:W-:Y:S01]  /*0c30*/  IMAD.MOV.U32 R4, RZ, RZ, 0x1 ;  /* 0x00000001ff047424 */ /* 0x000fe200078e00ff */
[----:B------:R-:W-:Y:S01]  /*0c40*/  UMOV UR16, 0xd2f1a9fc ;  /* 0xd2f1a9fc00107882 */ /* 0x000fe20000000000 */
[----:B------:R-:W-:Y:S01]  /*0c50*/  UMOV UR17, 0x3f50624d ;  /* 0x3f50624d00117882 */ /* 0x000fe20000000000 */
[----:B------:R-:W-:Y:S04]  /*0c60*/  BSSY.RECONVERGENT B1, `(.L_x_17) ;  /* 0x0000019000017945 */ /* 0x000fe80003800200 */
[----:B------:R-:W4:Y:S08]  /*0c70*/  F2F.F64.F32 R16, R16 ;  /* 0x0000001000107310 */ /* 0x000f300000201800 */
[----:B---3--:R-:W3:Y:S02]  /*0c80*/  MUFU.RCP64H R5, R27 ;  /* 0x0000001b00057308 */ /* 0x008ee40000001800 */
[----:B---3--:R-:W-:-:S08]  /*0c90*/  DFMA R6, -R26, R4, 1 ;  /* 0x3ff000001a06742b */ /* 0x008fd00000000104 */
[----:B------:R-:W-:-:S08]  /*0ca0*/  DFMA R6, R6, R6, R6 ;  /* 0x000000060606722b */ /* 0x000fd00000000006 */
[----:B------:R-:W-:Y:S02]  /*0cb0*/  DFMA R6, R4, R6, R4 ;  /* 0x000000060406722b */ /* 0x000fe40000000004 */
[----:B----4-:R-:W-:-:S06]  /*0cc0*/  DMUL R4, R16, UR16 ;  /* 0x0000001010047c28 */ /* 0x010fcc0008000000 */
        /* <DEDUP_REMOVED lines=9> */
[----:B--2---:R-:W2:-:S12]  /*0d60*/  F2F.F64.F32 R28, R28 ;  /* 0x0000001c001c7310 */ /* 0x004e980000201800 */
[----:B-1----:R-:W-:Y:S05]  /*0d70*/  @P0 BRA P1, `(.L_x_18) ;  /* 0x00000000001c0947 */ /* 0x002fea0000800000 */
[----:B------:R-:W-:Y:S01]  /*0d80*/  MOV R14, R18 ;  /* 0x00000012000e7202 */ /* 0x000fe20000000f00 */
[----:B------:R-:W-:Y:S01]  /*0d90*/  IMAD.MOV.U32 R15, RZ, RZ, R19 ;  /* 0x000000ffff0f7224 */ /* 0x000fe200078e0013 */
[----:B------:R-:W-:Y:S01]  /*0da0*/  MOV R19, R27 ;  /* 0x0000001b00137202 */ /* 0x000fe20000000f00 */
[----:B------:R-:W-:Y:S01]  /*0db0*/  IMAD.MOV.U32 R18, RZ, RZ, R26 ;  /* 0x000000ffff127224 */ /* 0x000fe200078e001a */
[----:B------:R-:W-:-:S07]  /*0dc0*/  MOV R4, 0xde0 ;  /* 0x00000de000047802 */ /* 0x000fce0000000f00 */
[----:B0-2--5:R-:W-:Y:S05]  /*0dd0*/  CALL.REL.NOINC `($__internal_0_$__cuda_sm20_div_rn_f64_full) ;  /* 0x0000002400647944 */ /* 0x025fea0003c00000 */
[----:B------:R-:W-:-:S07]  /*0de0*/  IMAD.MOV.U32 R7, RZ, RZ, R3 ;  /* 0x000000ffff077224 */ /* 0x000fce00078e0003 */
.L_x_18:
[----:B------:R-:W-:Y:S05]  /*0df0*/  BSYNC.RECONVERGENT B1 ;  /* 0x0000000000017941 */ /* 0x000fea0003800200 */
.L_x_17:
[----:B------:R-:W1:Y:S01]  /*0e00*/  MUFU.RCP64H R15, R27 ;  /* 0x0000001b000f7308 */ /* 0x000e620000001800 */
[----:B------:R-:W-:Y:S01]  /*0e10*/  IMAD.MOV.U32 R14, RZ, RZ, 0x1 ;  /* 0x00000001ff0e7424 */ /* 0x000fe200078e00ff */
[----:B------:R-:W-:Y:S01]  /*0e20*/  UMOV UR16, 0xd2f1a9fc ;  /* 0xd2f1a9fc00107882 */ /* 0x000fe20000000000 */
[----:B------:R-:W-:Y:S01]  /*0e30*/  UMOV UR17, 0x3f50624d ;  /* 0x3f50624d00117882 */ /* 0x000fe20000000000 */
[----:B--2---:R-:W-:Y:S01]  /*0e40*/  DADD R28, R28, R6 ;  /* 0x000000001c1c7229 */ /* 0x004fe20000000006 */
[----:B------:R-:W-:Y:S03]  /*0e50*/  BSSY.RECONVERGENT B1, `(.L_x_19) ;  /* 0x0000018000017945 */ /* 0x000fe60003800200 */
[----:B------:R-:W2:Y:S08]  /*0e60*/  F2F.F64.F32 R4, R9 ;  /* 0x0000000900047310 */ /* 0x000eb00000201800 */
[----:B------:R-:W3:Y:S01]  /*0e70*/  F2F.F32.F64 R29, R28 ;  /* 0x0000001c001d7310 */ /* 0x000ee20000301000 */
[----:B-1----:R-:W-:-:S02]  /*0e80*/  DFMA R16, -R26, R14, 1 ;  /* 0x3ff000001a10742b */ /* 0x002fc4000000010e */
[----:B--2---:R-:W-:-:S05]  /*0e90*/  DMUL R4, R4, UR16 ;  /* 0x0000001004047c28 */ /* 0x004fca0008000000 */
[----:B0----5:R-:W0:Y:S01]  /*0ea0*/  F2F.F64.F32 R24, R24 ;  /* 0x0000001800187310 */ /* 0x021e220000201800 */
[----:B------:R-:W-:Y:S01]  /*0eb0*/  DFMA R16, R16, R16, R16 ;  /* 0x000000101010722b */ /* 0x000fe20000000010 */
[----:B---3--:R1:W-:Y:S07]  /*0ec0*/  STG.E desc[UR14][R12.64], R29 ;  /* 0x0000001d0c007986 */ /* 0x0083ee000c10190e */
        /* <DEDUP_REMOVED lines=11> */
[----:B------:R-:W-:Y:S01]  /*0f80*/  MOV R18, R26 ;  /* 0x0000001a00127202 */ /* 0x000fe20000000f00 */
[----:B------:R-:W-:Y:S01]  /*0f90*/  IMAD.MOV.U32 R19, RZ, RZ, R27 ;  /* 0x000000ffff137224 */ /* 0x000fe200078e001b */
[----:B------:R-:W-:-:S07]  /*0fa0*/  MOV R4, 0xfc0 ;  /* 0x00000fc000047802 */ /* 0x000fce0000000f00 */
[----:B------:R-:W-:Y:S05]  /*0fb0*/  CALL.REL.NOINC `($__internal_0_$__cuda_sm20_div_rn_f64_full) ;  /* 0x0000002000ec7944 */ /* 0x000fea0003c00000 */
[----:B------:R-:W-:-:S07]  /*0fc0*/  IMAD.MOV.U32 R7, RZ, RZ, R3 ;  /* 0x000000ffff077224 */ /* 0x000fce00078e0003 */
.L_x_20:
[----:B------:R-:W-:Y:S05]  /*0fd0*/  BSYNC.RECONVERGENT B1 ;  /* 0x0000000000017941 */ /* 0x000fea0003800200 */
.L_x_19:
[----:B------:R-:W-:-:S10]  /*0fe0*/  DADD R24, R24, R6 ;  /* 0x0000000018187229 */ /* 0x000fd40000000006 */
[----:B------:R-:W0:Y:S02]  /*0ff0*/  F2F.F32.F64 R25, R24 ;  /* 0x0000001800197310 */ /* 0x000e240000301000 */
[----:B0-----:R1:W-:Y:S02]  /*1000*/  STG.E desc[UR14][R10.64], R25 ;  /* 0x000000190a007986 */ /* 0x0013e4000c10190e */
.L_x_12:
[----:B------:R-:W-:Y:S05]  /*1010*/  BSYNC.RECONVERGENT B2 ;  /* 0x0000000000027941 */ /* 0x000fea0003800200 */
.L_x_11:
[----:B------:R-:W-:Y:S01]  /*1020*/  IMAD.U32 R9, RZ, RZ, UR9 ;  /* 0x00000009ff097e24 */ /* 0x000fe2000f8e00ff */
[----:B------:R-:W-:Y:S01]  /*1030*/  MOV R8, UR8 ;  /* 0x0000000800087c02 */ /* 0x000fe20008000f00 */
[----:B------:R-:W-:Y:S01]  /*1040*/  IMAD.U32 R6, RZ, RZ, UR6 ;  /* 0x00000006ff067e24 */ /* 0x000fe2000f8e00ff */
[----:B------:R-:W-:-:S03]  /*1050*/  MOV R7, UR7 ;  /* 0x0000000700077c02 */ /* 0x000fc60008000f00 */
[----:B------:R-:W2:Y:S04]  /*1060*/  LDG.E R9, desc[UR14][R8.64] ;  /* 0x0000000e08097981 */ /* 0x000ea8000c1e1900 */
[----:B------:R-:W3:Y:S01]  /*1070*/  LDG.E R7, desc[UR14][R6.64] ;  /* 0x0000000e06077981 */ /* 0x000ee2000c1e1900 */
[----:B------:R-:W-:Y:S01]  /*1080*/  BSSY.RECONVERGENT B2, `(.L_x_21) ;  /* 0x0000066000027945 */ /* 0x000fe20003800200 */
[----:B--2---:R-:W-:Y:S02]  /*1090*/  IMAD.IADD R3, R9, 0x1, -R2 ;  /* 0x0000000109037824 */ /* 0x004fe400078e0a02 */
[----:B---3--:R-:W-:-:S03]  /*10a0*/  IMAD.IADD R4, R7, 0x1, -R0 ;  /* 0x0000000107047824 */ /* 0x008fc600078e0a00 */
[----:B------:R-:W-:Y:S02]  /*10b0*/  I2FP.F32.S32 R3, R3 ;  /* 0x0000000300037245 */ /* 0x000fe40000201400 */
[----:B------:R-:W-:-:S03]  /*10c0*/  I2FP.F32.S32 R4, R4 ;  /* 0x0000000400047245 */ /* 0x000fc60000201400 */
[----:B------:R-:W-:-:S04]  /*10d0*/  FMUL R5, R3, R3 ;  /* 0x0000000303057220 */ /* 0x000fc80000400000 */
[----:B------:R-:W-:-:S05]  /*10e0*/  FFMA R26, R4, R4, R5 ;  /* 0x00000004041a7223 */ /* 0x000fca0000000005 */
[----:B------:R-:W-:-:S13]  /*10f0*/  FSETP.NEU.AND P0, PT, R26, RZ, PT ;  /* 0x000000ff1a00720b */ /* 0x000fda0003f0d000 */
[----:B------:R-:W-:Y:S05]  /*1100*/  @!P0 BRA `(.L_x_22) ;  /* 0x0000000400748947 */ /* 0x000fea0003800000 */
[----:B------:R-:W2:Y:S01]  /*1110*/  MUFU.RCP R5, R26 ;  /* 0x0000001a00057308 */ /* 0x000ea20000001000 */
[----:B------:R-:W-:Y:S07]  /*1120*/  BSSY.RECONVERGENT B3, `(.L_x_23) ;  /* 0x000000c000037945 */ /* 0x000fee0003800200 */
[----:B------:R-:W3:Y:S01]  /*1130*/  FCHK P0, R4, R26 ;  /* 0x0000001a04007302 */ /* 0x000ee20000000000 */
[----:B--2---:R-:W-:-:S04]  /*1140*/  FFMA R6, -R26, R5, 1 ;  /* 0x3f8000001a067423 */ /* 0x004fc80000000105 */
[----:B------:R-:W-:-:S04]  /*1150*/  FFMA R5, R5, R6, R5 ;  /* 0x0000000605057223 */ /* 0x000fc80000000005 */
[----:B------:R-:W-:-:S04]  /*1160*/  FFMA R16, R4, R5, RZ ;  /* 0x0000000504107223 */ /* 0x000fc800000000ff */
[----:B------:R-:W-:-:S04]  /*1170*/  FFMA R6, -R26, R16, R4 ;  /* 0x000000101a067223 */ /* 0x000fc80000000104 */
[----:B------:R-:W-:Y:S01]  /*1180*/  FFMA R16, R5, R6, R16 ;  /* 0x0000000605107223 */ /* 0x000fe20000000010 */
[----:B---3--:R-:W-:Y:S06]  /*1190*/  @!P0 BRA `(.L_x_24) ;  /* 0x0000000000108947 */ /* 0x008fec0003800000 */
[----:B------:R-:W-:Y:S02]  /*11a0*/  MOV R5, R26 ;  /* 0x0000001a00057202 */ /* 0x000fe40000000f00 */
[----:B------:R-:W-:-:S07]  /*11b0*/  MOV R7, 0x11d0 ;  /* 0x000011d000077802 */ /* 0x000fce0000000f00 */
[----:B01----:R-:W-:Y:S05]  /*11c0*/  CALL.REL.NOINC `($__internal_1_$__cuda_sm3x_div_rn_noftz_f32_slowpath) ;  /* 0x0000002400ec7944 */ /* 0x003fea0003c00000 */
[----:B------:R-:W-:-:S07]  /*11d0*/  IMAD.MOV.U32 R16, RZ, RZ, R9 ;  /* 0x000000ffff107224 */ /* 0x000fce00078e0009 */
.L_x_24:
[----:B------:R-:W-:Y:S05]  /*11e0*/  BSYNC.RECONVERGENT B3 ;  /* 0x0000000000037941 */ /* 0x000fea0003800200 */
.L_x_23:
        /* <DEDUP_REMOVED lines=9> */
[----:B------:R-:W-:Y:S01]  /*1280*/  IMAD.MOV.U32 R4, RZ, RZ, R3 ;  /* 0x000000ffff047224 */ /* 0x000fe200078e0003 */
[----:B------:R-:W-:Y:S02]  /*1290*/  MOV R5, R26 ;  /* 0x0000001a00057202 */ /* 0x000fe40000000f00 */
[----:B------:R-:W-:-:S07]  /*12a0*/  MOV R7, 0x12c0 ;  /* 0x000012c000077802 */ /* 0x000fce0000000f00 */
[----:B01----:R-:W-:Y:S05]  /*12b0*/  CALL.REL.NOINC `($__internal_1_$__cuda_sm3x_div_rn_noftz_f32_slowpath) ;  /* 0x0000002400b07944 */ /* 0x003fea0003c00000 */
.L_x_26:
[----:B------:R-:W-:Y:S05]  /*12c0*/  BSYNC.RECONVERGENT B3 ;  /* 0x0000000000037941 */ /* 0x000fea0003800200 */
.L_x_25:
[----:B------:R-:W2:Y:S04]  /*12d0*/  LDG.E R28, desc[UR14][R12.64] ;  /* 0x0000000e0c1c7981 */ /* 0x000ea8000c1e1900 */
[----:B------:R3:W5:Y:S01]  /*12e0*/  LDG.E R24, desc[UR14][R10.64] ;  /* 0x0000000e0a187981 */ /* 0x000762000c1e1900 */
[----:B------:R-:W4:Y:S01]  /*12f0*/  F2F.F64.F32 R26, R26 ;  /* 0x0000001a001a7310 */ /* 0x000f220000201800 */
[----:B------:R-:W-:Y:S01]  /*1300*/  IMAD.MOV.U32 R4, RZ, RZ, 0x1 ;  /* 0x00000001ff047424 */ /* 0x000fe200078e00ff */
[----:B------:R-:W-:Y:S01]  /*1310*/  UMOV UR16, 0xd2f1a9fc ;  /* 0xd2f1a9fc00107882 */ /* 0x000fe20000000000 */
[----:B------:R-:W-:Y:S01]  /*1320*/  UMOV UR17, 0x3f50624d ;  /* 0x3f50624d00117882 */ /* 0x000fe20000000000 */
[----:B------:R-:W-:Y:S04]  /*1330*/  BSSY.RECONVERGENT B1, `(.L_x_27) ;  /* 0x0000019000017945 */ /* 0x000fe80003800200 */
[----:B------:R-:W0:Y:S08]  /*1340*/  F2F.F64.F32 R16, R16 ;  /* 0x0000001000107310 */ /* 0x000e300000201800 */
[----:B----4-:R-:W4:Y:S02]  /*1350*/  MUFU.RCP64H R5, R27 ;  /* 0x0000001b00057308 */ /* 0x010f240000001800 */
[----:B----4-:R-:W-:-:S08]  /*1360*/  DFMA R6, -R26, R4, 1 ;  /* 0x3ff000001a06742b */ /* 0x010fd00000000104 */
[----:B------:R-:W-:-:S08]  /*1370*/  DFMA R6, R6, R6, R6 ;  /* 0x000000060606722b */ /* 0x000fd00000000006 */
[----:B------:R-:W-:Y:S02]  /*1380*/  DFMA R6, R4, R6, R4 ;  /* 0x000000060406722b */ /* 0x000fe40000000004 */
[----:B0-----:R-:W-:-:S06]  /*1390*/  DMUL R4, R16, UR16 ;  /* 0x0000001010047c28 */ /* 0x001fcc0008000000 */
        /* <DEDUP_REMOVED lines=9> */
[----:B--2---:R-:W0:-:S12]  /*1430*/  F2F.F64.F32 R28, R28 ;  /* 0x0000001c001c7310 */ /* 0x004e180000201800 */
[----:B---3--:R-:W-:Y:S05]  /*1440*/  @P0 BRA P1, `(.L_x_28) ;  /* 0x00000000001c0947 */ /* 0x008fea0000800000 */
[----:B------:R-:W-:Y:S01]  /*1450*/  IMAD.MOV.U32 R14, RZ, RZ, R18 ;  /* 0x000000ffff0e7224 */ /* 0x000fe200078e0012 */
[----:B------:R-:W-:Y:S01]  /*1460*/  MOV R15, R19 ;  /* 0x00000013000f7202 */ /* 0x000fe20000000f00 */
[----:B------:R-:W-:Y:S01]  /*1470*/  IMAD.MOV.U32 R18, RZ, RZ, R26 ;  /* 0x000000ffff127224 */ /* 0x000fe200078e001a */
[----:B------:R-:W-:Y:S01]  /*1480*/  MOV R4, 0x14b0 ;  /* 0x000014b000047802 */ /* 0x000fe20000000f00 */
[----:B------:R-:W-:-:S07]  /*1490*/  IMAD.MOV.U32 R19, RZ, RZ, R27 ;  /* 0x000000ffff137224 */ /* 0x000fce00078e001b */
[----:B01---5:R-:W-:Y:S05]  /*14a0*/  CALL.REL.NOINC `($__internal_0_$__cuda_sm20_div_rn_f64_full) ;  /* 0x0000001c00b07944 */ /* 0x023fea0003c00000 */
[----:B------:R-:W-:-:S07]  /*14b0*/  MOV R7, R3 ;  /* 0x0000000300077202 */ /* 0x000fce0000000f00 */
.L_x_28:
[----:B------:R-:W-:Y:S05]  /*14c0*/  BSYNC.RECONVERGENT B1 ;  /* 0x0000000000017941 */ /* 0x000fea0003800200 */
.L_x_27:
[----:B------:R-:W2:Y:S01]  /*14d0*/  MUFU.RCP64H R15, R27 ;  /* 0x0000001b000f7308 */ /* 0x000ea20000001800 */
[----:B------:R-:W-:Y:S01]  /*14e0*/  IMAD.MOV.U32 R14, RZ, RZ, 0x1 ;  /* 0x00000001ff0e7424 */ /* 0x000fe200078e00ff */
[----:B------:R-:W-:Y:S01]  /*14f0*/  UMOV UR16, 0xd2f1a9fc ;  /* 0xd2f1a9fc00107882 */ /* 0x000fe20000000000 */
[----:B------:R-:W-:Y:S01]  /*1500*/  UMOV UR17, 0x3f50624d ;  /* 0x3f50624d00117882 */ /* 0x000fe20000000000 */
[----:B0-----:R-:W-:Y:S01]  /*1510*/  DADD R28, R28, R6 ;  /* 0x000000001c1c7229 */ /* 0x001fe20000000006 */
[----:B------:R-:W-:Y:S03]  /*1520*/  BSSY.RECONVERGENT B1, `(.L_x_29) ;  /* 0x0000018000017945 */ /* 0x000fe60003800200 */
[----:B------:R-:W0:Y:S08]  /*1530*/  F2F.F64.F32 R4, R9 ;  /* 0x0000000900047310 */ /* 0x000e300000201800 */
[----:B------:R-:W3:Y:S01]  /*1540*/  F2F.F32.F64 R29, R28 ;  /* 0x0000001c001d7310 */ /* 0x000ee20000301000 */
[----:B--2---:R-:W-:-:S02]  /*1550*/  DFMA R16, -R26, R14, 1 ;  /* 0x3ff000001a10742b */ /* 0x004fc4000000010e */
[----:B0-----:R-:W-:-:S05]  /*1560*/  DMUL R4, R4, UR16 ;  /* 0x0000001004047c28 */ /* 0x001fca0008000000 */
[----:B-1---5:R-:W0:Y:S01]  /*1570*/  F2F.F64.F32 R24, R24 ;  /* 0x0000001800187310 */ /* 0x022e220000201800 */
        /* <DEDUP_REMOVED lines=14> */
[----:B------:R-:W-:Y:S02]  /*1660*/  MOV R19, R27 ;  /* 0x0000001b00137202 */ /* 0x000fe40000000f00 */
[----:B------:R-:W-:-:S07]  /*1670*/  MOV R4, 0x1690 ;  /* 0x0000169000047802 */ /* 0x000fce0000000f00 */
[----:B------:R-:W-:Y:S05]  /*1680*/  CALL.REL.NOINC `($__internal_0_$__cuda_sm20_div_rn_f64_full) ;  /* 0x0000001c00387944 */ /* 0x000fea0003c00000 */
[----:B------:R-:W-:-:S07]  /*1690*/  IMAD.MOV.U32 R7, RZ, RZ, R3 ;  /* 0x000000ffff077224 */ /* 0x000fce00078e0003 */
.L_x_30:
[----:B------:R-:W-:Y:S05]  /*16a0*/  BSYNC.RECONVERGENT B1 ;  /* 0x0000000000017941 */ /* 0x000fea0003800200 */
.L_x_29:
[----:B------:R-:W-:-:S10]  /*16b0*/  DADD R24, R24, R6 ;  /* 0x0000000018187229 */ /* 0x000fd40000000006 */
[----:B------:R-:W0:Y:S02]  /*16c0*/  F2F.F32.F64 R25, R24 ;  /* 0x0000001800197310 */ /* 0x000e240000301000 */
[----:B0-----:R2:W-:Y:S02]  /*16d0*/  STG.E desc[UR14][R10.64], R25 ;  /* 0x000000190a007986 */ /* 0x0015e4000c10190e */
.L_x_22:
[----:B------:R-:W-:Y:S05]  /*16e0*/  BSYNC.RECONVERGENT B2 ;  /* 0x0000000000027941 */ /* 0x000fea0003800200 */
.L_x_21:
[----:B------:R-:W-:Y:S01]  /*16f0*/  MOV R9, UR9 ;  /* 0x0000000900097c02 */ /* 0x000fe20008000f00 */
[----:B------:R-:W-:Y:S02]  /*1700*/  IMAD.U32 R8, RZ, RZ, UR8 ;  /* 0x00000008ff087e24 */ /* 0x000fe4000f8e00ff */
[----:B------:R-:W-:Y:S02]  /*1710*/  IMAD.U32 R7, RZ, RZ, UR7 ;  /* 0x00000007ff077e24 */ /* 0x000fe4000f8e00ff */
[----:B------:R-:W-:Y:S01]  /*1720*/  IMAD.U32 R6, RZ, RZ, UR6 ;  /* 0x00000006ff067e24 */ /* 0x000fe2000f8e00ff */
[----:B------:R-:W3:Y:S04]  /*1730*/  LDG.E R9, desc[UR14][R8.64+0x4] ;  /* 0x0000040e08097981 */ /* 0x000ee8000c1e1900 */
[----:B------:R-:W4:Y:S01]  /*1740*/  LDG.E R7, desc[UR14][R6.64+0x4] ;  /* 0x0000040e06077981 */ /* 0x000f22000c1e1900 */
[----:B------:R-:W-:Y:S01]  /*1750*/  BSSY.RECONVERGENT B2, `(.L_x_31) ;  /* 0x0000066000027945 */ /* 0x000fe20003800200 */
[----:B---3--:R-:W-:Y:S01]  /*1760*/  IADD3 R3, PT, PT, -R2, R9, RZ ;  /* 0x0000000902037210 */ /* 0x008fe20007ffe1ff */
[----:B----4-:R-:W-:-:S03]  /*1770*/  IMAD.IADD R4, R7, 0x1, -R0 ;  /* 0x0000000107047824 */ /* 0x010fc600078e0a00 */
[----:B------:R-:W-:Y:S02]  /*1780*/  I2FP.F32.S32 R3, R3 ;  /* 0x0000000300037245 */ /* 0x000fe40000201400 */
[----:B------:R-:W-:-:S03]  /*1790*/  I2FP.F32.S32 R4, R4 ;  /* 0x0000000400047245 */ /* 0x000fc60000201400 */
[----:B------:R-:W-:-:S04]  /*17a0*/  FMUL R5, R3, R3 ;  /* 0x0000000303057220 */ /* 0x000fc80000400000 */
[----:B------:R-:W-:-:S05]  /*17b0*/  FFMA R24, R4, R4, R5 ;  /* 0x0000000404187223 */ /* 0x000fca0000000005 */
[----:B------:R-:W-:-:S13]  /*17c0*/  FSETP.NEU.AND P0, PT, R24, RZ, PT ;  /* 0x000000ff1800720b */ /* 0x000fda0003f0d000 */
[----:B------:R-:W-:Y:S05]  /*17d0*/  @!P0 BRA `(.L_x_32) ;  /* 0x0000000400748947 */ /* 0x000fea0003800000 */
[----:B------:R-:W3:Y:S01]  /*17e0*/  MUFU.RCP R5, R24 ;  /* 0x0000001800057308 */ /* 0x000ee20000001000 */
[----:B------:R-:W-:Y:S07]  /*17f0*/  BSSY.RECONVERGENT B3, `(.L_x_33) ;  /* 0x000000c000037945 */ /* 0x000fee0003800200 */
[----:B------:R-:W4:Y:S01]  /*1800*/  FCHK P0, R4, R24 ;  /* 0x0000001804007302 */ /* 0x000f220000000000 */
[----:B---3--:R-:W-:-:S04]  /*1810*/  FFMA R6, -R24, R5, 1 ;  /* 0x3f80000018067423 */ /* 0x008fc80000000105 */
[----:B------:R-:W-:-:S04]  /*1820*/  FFMA R5, R5, R6, R5 ;  /* 0x0000000605057223 */ /* 0x000fc80000000005 */
[----:B------:R-:W-:-:S04]  /*1830*/  FFMA R16, R4, R5, RZ ;  /* 0x0000000504107223 */ /* 0x000fc800000000ff */
[----:B------:R-:W-:-:S04]  /*1840*/  FFMA R6, -R24, R16, R4 ;  /* 0x0000001018067223 */ /* 0x000fc80000000104 */
[----:B------:R-:W-:Y:S01]  /*1850*/  FFMA R16, R5, R6, R16 ;  /* 0x0000000605107223 */ /* 0x000fe20000000010 */
[----:B----4-:R-:W-:Y:S06]  /*1860*/  @!P0 BRA `(.L_x_34) ;  /* 0x0000000000108947 */ /* 0x010fec0003800000 */
[----:B------:R-:W-:Y:S01]  /*1870*/  IMAD.MOV.U32 R5, RZ, RZ, R24 ;  /* 0x000000ffff057224 */ /* 0x000fe200078e0018 */
[----:B------:R-:W-:-:S07]  /*1880*/  MOV R7, 0x18a0 ;  /* 0x000018a000077802 */ /* 0x000fce0000000f00 */
[----:B012---:R-:W-:Y:S05]  /*1890*/  CALL.REL.NOINC `($__internal_1_$__cuda_sm3x_div_rn_noftz_f32_slowpath) ;  /* 0x0000002000387944 */ /* 0x007fea0003c00000 */
[----:B------:R-:W-:-:S07]  /*18a0*/  MOV R16, R9 ;  /* 0x0000000900107202 */ /* 0x000fce0000000f00 */
.L_x_34:
[----:B------:R-:W-:Y:S05]  /*18b0*/  BSYNC.RECONVERGENT B3 ;  /* 0x0000000000037941 */ /* 0x000fea0003800200 */
.L_x_33:
        /* <DEDUP_REMOVED lines=10> */
[----:B------:R-:W-:Y:S01]  /*1960*/  MOV R7, 0x1990 ;  /* 0x0000199000077802 */ /* 0x000fe20000000f00 */
[----:B------:R-:W-:-:S07]  /*1970*/  IMAD.MOV.U32 R5, RZ, RZ, R24 ;  /* 0x000000ffff057224 */ /* 0x000fce00078e0018 */
[----:B012---:R-:W-:Y:S05]  /*1980*/  CALL.REL.NOINC `($__internal_1_$__cuda_sm3x_div_rn_noftz_f32_slowpath) ;  /* 0x0000001c00fc7944 */ /* 0x007fea0003c00000 */
.L_x_36:
[----:B------:R-:W-:Y:S05]  /*1990*/  BSYNC.RECONVERGENT B3 ;  /* 0x0000000000037941 */ /* 0x000fea0003800200 */
.L_x_35:
[----:B------:R-:W3:Y:S04]  /*19a0*/  LDG.E R26, desc[UR14][R12.64] ;  /* 0x0000000e0c1a7981 */ /* 0x000ee8000c1e1900 */
[----:B------:R4:W5:Y:S01]  /*19b0*/  LDG.E R28, desc[UR14][R10.64] ;  /* 0x0000000e0a1c7981 */ /* 0x000962000c1e1900 */
[----:B012---:R-:W0:Y:S01]  /*19c0*/  F2F.F64.F32 R24, R24 ;  /* 0x0000001800187310 */ /* 0x007e220000201800 */
[----:B------:R-:W-:Y:S01]  /*19d0*/  HFMA2 R4, -RZ, RZ, 0, 5.9604644775390625e-08 ;  /* 0x00000001ff047431 */ /* 0x000fe200000001ff */
[----:B------:R-:W-:Y:S01]  /*19e0*/  UMOV UR16, 0xd2f1a9fc ;  /* 0xd2f1a9fc00107882 */ /* 0x000fe20000000000 */
[----:B------:R-:W-:Y:S01]  /*19f0*/  UMOV UR17, 0x3f50624d ;  /* 0x3f50624d00117882 */ /* 0x000fe20000000000 */
[----:B------:R-:W-:Y:S04]  /*1a00*/  BSSY.RECONVERGENT B1, `(.L_x_37) ;  /* 0x0000019000017945 */ /* 0x000fe80003800200 */
[----:B------:R-:W1:Y:S08]  /*1a10*/  F2F.F64.F32 R16, R16 ;  /* 0x0000001000107310 */ /* 0x000e700000201800 */
[----:B0-----:R-:W0:Y:S02]  /*1a20*/  MUFU.RCP64H R5, R25 ;  /* 0x0000001900057308 */ /* 0x001e240000001800 */
[----:B0-----:R-:W-:-:S08]  /*1a30*/  DFMA R6, -R24, R4, 1 ;  /* 0x3ff000001806742b */ /* 0x001fd00000000104 */
[----:B------:R-:W-:-:S08]  /*1a40*/  DFMA R6, R6, R6, R6 ;  /* 0x000000060606722b */ /* 0x000fd00000000006 */
[----:B------:R-:W-:Y:S02]  /*1a50*/  DFMA R6, R4, R6, R4 ;  /* 0x000000060406722b */ /* 0x000fe40000000004 */
[----:B-1----:R-:W-:-:S06]  /*1a60*/  DMUL R4, R16, UR16 ;  /* 0x0000001010047c28 */ /* 0x002fcc0008000000 */
        /* <DEDUP_REMOVED lines=9> */
[----:B---3--:R-:W0:-:S12]  /*1b00*/  F2F.F64.F32 R26, R26 ;  /* 0x0000001a001a7310 */ /* 0x008e180000201800 */
[----:B----4-:R-:W-:Y:S05]  /*1b10*/  @P0 BRA P1, `(.L_x_38) ;  /* 0x00000000001c0947 */ /* 0x010fea0000800000 */
[----:B------:R-:W-:Y:S01]  /*1b20*/  IMAD.MOV.U32 R14, RZ, RZ, R18 ;  /* 0x000000ffff0e7224 */ /* 0x000fe200078e0012 */
[----:B------:R-:W-:Y:S01]  /*1b30*/  MOV R18, R24 ;  /* 0x0000001800127202 */ /* 0x000fe20000000f00 */
[----:B------:R-:W-:Y:S01]  /*1b40*/  IMAD.MOV.U32 R15, RZ, RZ, R19 ;  /* 0x000000ffff0f7224 */ /* 0x000fe200078e0013 */
[----:B------:R-:W-:Y:S01]  /*1b50*/  MOV R4, 0x1b80 ;  /* 0x00001b8000047802 */ /* 0x000fe20000000f00 */
[----:B------:R-:W-:-:S07]  /*1b60*/  IMAD.MOV.U32 R19, RZ, RZ, R25 ;  /* 0x000000ffff137224 */ /* 0x000fce00078e0019 */
[----:B0----5:R-:W-:Y:S05]  /*1b70*/  CALL.REL.NOINC `($__internal_0_$__cuda_sm20_div_rn_f64_full) ;  /* 0x0000001400fc7944 */ /* 0x021fea0003c00000 */
[----:B------:R-:W-:-:S07]  /*1b80*/  IMAD.MOV.U32 R7, RZ, RZ, R3 ;  /* 0x000000ffff077224 */ /* 0x000fce00078e0003 */
.L_x_38:
[----:B------:R-:W-:Y:S05]  /*1b90*/  BSYNC.RECONVERGENT B1 ;  /* 0x0000000000017941 */ /* 0x000fea0003800200 */
.L_x_37:
[----:B------:R-:W1:Y:S01]  /*1ba0*/  MUFU.RCP64H R15, R25 ;  /* 0x00000019000f7308 */ /* 0x000e620000001800 */
[----:B------:R-:W-:Y:S01]  /*1bb0*/  MOV R14, 0x1 ;  /* 0x00000001000e7802 */ /* 0x000fe20000000f00 */
[----:B------:R-:W-:Y:S01]  /*1bc0*/  UMOV UR16, 0xd2f1a9fc ;  /* 0xd2f1a9fc00107882 */ /* 0x000fe20000000000 */
[----:B------:R-:W-:Y:S01]  /*1bd0*/  UMOV UR17, 0x3f50624d ;  /* 0x3f50624d00117882 */ /* 0x000fe20000000000 */
[----:B0-----:R-:W-:Y:S01]  /*1be0*/  DADD R26, R26, R6 ;  /* 0x000000001a1a7229 */ /* 0x001fe20000000006 */
[----:B------:R-:W-:Y:S03]  /*1bf0*/  BSSY.RECONVERGENT B1, `(.L_x_39) ;  /* 0x0000018000017945 */ /* 0x000fe60003800200 */
[----:B------:R-:W0:Y:S08]  /*1c00*/  F2F.F64.F32 R4, R9 ;  /* 0x0000000900047310 */ /* 0x000e300000201800 */
[----:B------:R-:W2:Y:S01]  /*1c10*/  F2F.F32.F64 R27, R26 ;  /* 0x0000001a001b7310 */ /* 0x000ea20000301000 */
[----:B-1----:R-:W-:-:S02]  /*1c20*/  DFMA R16, -R24, R14, 1 ;  /* 0x3ff000001810742b */ /* 0x002fc4000000010e */
[----:B0-----:R-:W-:-:S05]  /*1c30*/  DMUL R4, R4, UR16 ;  /* 0x0000001004047c28 */ /* 0x001fca0008000000 */
        /* <DEDUP_REMOVED lines=19> */
.L_x_40:
[----:B------:R-:W-:Y:S05]  /*1d70*/  BSYNC.RECONVERGENT B1 ;  /* 0x0000000000017941 */ /* 0x000fea0003800200 */
.L_x_39:
[----:B------:R-:W-:-:S10]  /*1d80*/  DADD R28, R28, R6 ;  /* 0x000000001c1c7229 */ /* 0x000fd40000000006 */
[----:B------:R-:W0:Y:S02]  /*1d90*/  F2F.F32.F64 R29, R28 ;  /* 0x0000001c001d7310 */ /* 0x000e240000301000 */
[----:B0-----:R3:W-:Y:S02]  /*1da0*/  STG.E desc[UR14][R10.64], R29 ;  /* 0x0000001d0a007986 */ /* 0x0017e4000c10190e */
.L_x_32:
[----:B------:R-:W-:Y:S05]  /*1db0*/  BSYNC.RECONVERGENT B2 ;  /* 0x0000000000027941 */ /* 0x000fea0003800200 */
.L_x_31:
[----:B------:R-:W-:Y:S02]  /*1dc0*/  UIADD3 UR6, UP0, UPT, UR6, 0x10, URZ ;  /* 0x0000001006067890 */ /* 0x000fe4000ff1e0ff */
[----:B------:R-:W-:Y:S02]  /*1dd0*/  UIADD3 UR8, UP1, UPT, UR8, 0x10, URZ ;  /* 0x0000001008087890 */ /* 0x000fe4000ff3e0ff */
[----:B------:R-:W-:Y:S02]  /*1de0*/  UIADD3.X UR7, UPT, UPT, URZ, UR7, URZ, UP0, !UPT ;  /* 0x00000007ff077290 */ /* 0x000fe400087fe4ff */
[----:B------:R-:W-:Y:S01]  /*1df0*/  UIADD3.X UR9, UPT, UPT, URZ, UR9, URZ, UP1, !UPT ;  /* 0x00000009ff097290 */ /* 0x000fe20008ffe4ff */
[----:B------:R-:W-:Y:S11]  /*1e00*/  BRA.U UP2, `(.L_x_41) ;  /* 0xffffffe502147547 */ /* 0x000ff6000b83ffff */
.L_x_0:
[----:B------:R-:W-:-:S13]  /*1e10*/  ISETP.NE.AND P0, PT, RZ, UR12, PT ;  /* 0x0000000cff007c0c */ /* 0x000fda000bf05270 */
[----:B------:R-:W-:Y:S05]  /*1e20*/  @!P0 EXIT ;  /* 0x000000000000894d */ /* 0x000fea0003800000 */
[----:B------:R-:W-:-:S09]  /*1e30*/  UISETP.NE.AND UP0, UPT, UR12, 0x1, UPT ;  /* 0x000000010c00788c */ /* 0x000fd2000bf05270 */
[----:B------:R-:W-:Y:S05]  /*1e40*/  BRA.U !UP0, `(.L_x_42) ;  /* 0x0000000d087c7547 */ /* 0x000fea000b800000 */
[----:B------:R-:W4:Y:S01]  /*1e50*/  LDCU.64 UR8, c[0x0][0x390] ;  /* 0x00007200ff0877ac */ /* 0x000f220008000a00 */
[----:B------:R-:W5:Y:S01]  /*1e60*/  LDCU.64 UR6, c[0x0][0x388] ;  /* 0x00007100ff0677ac */ /* 0x000f620008000a00 */
[----:B----4-:R-:W-:Y:S02]  /*1e70*/  UIMAD.WIDE.U32 UR8, UR4, 0x4, UR8 ;  /* 0x00000004040878a5 */ /* 0x010fe4000f8e0008 */
[----:B-----5:R-:W-:-:S04]  /*1e80*/  UIMAD.WIDE.U32 UR6, UR4, 0x4, UR6 ;  /* 0x00000004040678a5 */ /* 0x020fc8000f8e0006 */
[----:B------:R-:W-:Y:S02]  /*1e90*/  IMAD.U32 R9, RZ, RZ, UR9 ;  /* 0x00000009ff097e24 */ /* 0x000fe4000f8e00ff */
[----:B------:R-:W-:Y:S02]  /*1ea0*/  IMAD.U32 R8, RZ, RZ, UR8 ;  /* 0x00000008ff087e24 */ /* 0x000fe4000f8e00ff */
[----:B------:R-:W-:Y:S01]  /*1eb0*/  IMAD.U32 R7, RZ, RZ, UR7 ;  /* 0x00000007ff077e24 */ /* 0x000fe2000f8e00ff */
[----:B------:R-:W-:Y:S02]  /*1ec0*/  MOV R6, UR6 ;  /* 0x0000000600067c02 */ /* 0x000fe40008000f00 */
[----:B------:R-:W4:Y:S04]  /*1ed0*/  LDG.E R9, desc[UR14][R8.64] ;  /* 0x0000000e08097981 */ /* 0x000f28000c1e1900 */
[----:B------:R-:W5:Y:S01]  /*1ee0*/  LDG.E R7, desc[UR14][R6.64] ;  /* 0x0000000e06077981 */ /* 0x000f62000c1e1900 */
[----:B------:R-:W-:Y:S01]  /*1ef0*/  BSSY.RECONVERGENT B2, `(.L_x_43) ;  /* 0x0000066000027945 */ /* 0x000fe20003800200 */
[----:B----4-:R-:W-:Y:S01]  /*1f00*/  IMAD.IADD R3, R9, 0x1, -R2 ;  /* 0x0000000109037824 */ /* 0x010fe200078e0a02 */
[----:B-----5:R-:W-:-:S04]  /*1f10*/  IADD3 R4, PT, PT, -R0, R7, RZ ;  /* 0x0000000700047210 */ /* 0x020fc80007ffe1ff */
[----:B------:R-:W-:Y:S02]  /*1f20*/  I2FP.F32.S32 R3, R3 ;  /* 0x0000000300037245 */ /* 0x000fe40000201400 */
[----:B------:R-:W-:-:S03]  /*1f30*/  I2FP.F32.S32 R4, R4 ;  /* 0x0000000400047245 */ /* 0x000fc60000201400 */
[----:B------:R-:W-:-:S04]  /*1f40*/  FMUL R5, R3, R3 ;  /* 0x0000000303057220 */ /* 0x000fc80000400000 */
[----:B------:R-:W-:-:S05]  /*1f50*/  FFMA R24, R4, R4, R5 ;  /* 0x0000000404187223 */ /* 0x000fca0000000005 */
[----:B------:R-:W-:-:S13]  /*1f60*/  FSETP.NEU.AND P0, PT, R24, RZ, PT ;  /* 0x000000ff1800720b */ /* 0x000fda0003f0d000 */
[----:B------:R-:W-:Y:S05]  /*1f70*/  @!P0 BRA `(.L_x_44) ;  /* 0x0000000400748947 */ /* 0x000fea0003800000 */
[----:B------:R-:W4:Y:S01]  /*1f80*/  MUFU.RCP R5, R24 ;  /* 0x0000001800057308 */ /* 0x000f220000001000 */
[----:B------:R-:W-:Y:S07]  /*1f90*/  BSSY.RECONVERGENT B3, `(.L_x_45) ;  /* 0x000000c000037945 */ /* 0x000fee0003800200 */
[----:B------:R-:W5:Y:S01]  /*1fa0*/  FCHK P0, R4, R24 ;  /* 0x0000001804007302 */ /* 0x000f620000000000 */
[----:B----4-:R-:W-:-:S04]  /*1fb0*/  FFMA R6, -R24, R5, 1 ;  /* 0x3f80000018067423 */ /* 0x010fc80000000105 */
[----:B------:R-:W-:-:S04]  /*1fc0*/  FFMA R5, R5, R6, R5 ;  /* 0x0000000605057223 */ /* 0x000fc80000000005 */
[----:B------:R-:W-:-:S04]  /*1fd0*/  FFMA R16, R4, R5, RZ ;  /* 0x0000000504107223 */ /* 0x000fc800000000ff */
[----:B------:R-:W-:-:S04]  /*1fe0*/  FFMA R6, -R24, R16, R4 ;  /* 0x0000001018067223 */ /* 0x000fc80000000104 */
[----:B------:R-:W-:Y:S01]  /*1ff0*/  FFMA R16, R5, R6, R16 ;  /* 0x0000000605107223 */ /* 0x000fe20000000010 */
[----:B-----5:R-:W-:Y:S06]  /*2000*/  @!P0 BRA `(.L_x_46) ;  /* 0x0000000000108947 */ /* 0x020fec0003800000 */
[----:B------:R-:W-:Y:S01]  /*2010*/  IMAD.MOV.U32 R5, RZ, RZ, R24 ;  /* 0x000000ffff057224 */ /* 0x000fe200078e0018 */
[----:B------:R-:W-:-:S07]  /*2020*/  MOV R7, 0x2040 ;  /* 0x0000204000077802 */ /* 0x000fce0000000f00 */
[----:B0123--:R-:W-:Y:S05]  /*2030*/  CALL.REL.NOINC `($__internal_1_$__cuda_sm3x_div_rn_noftz_f32_slowpath) ;  /* 0x0000001800507944 */ /* 0x00ffea0003c00000 */
[----:B------:R-:W-:-:S07]  /*2040*/  IMAD.MOV.U32 R16, RZ, RZ, R9 ;  /* 0x000000ffff107224 */ /* 0x000fce00078e0009 */
.L_x_46:
[----:B------:R-:W-:Y:S05]  /*2050*/  BSYNC.RECONVERGENT B3 ;  /* 0x0000000000037941 */ /* 0x000fea0003800200 */
.L_x_45:
        /* <DEDUP_REMOVED lines=9> */
[----:B------:R-:W-:Y:S01]  /*20f0*/  MOV R4, R3 ;  /* 0x0000000300047202 */ /* 0x000fe20000000f00 */
[----:B------:R-:W-:Y:S01]  /*2100*/  IMAD.MOV.U32 R5, RZ, RZ, R24 ;  /* 0x000000ffff057224 */ /* 0x000fe200078e0018 */
[----:B------:R-:W-:-:S07]  /*2110*/  MOV R7, 0x2130 ;  /* 0x0000213000077802 */ /* 0x000fce0000000f00 */
[----:B0123--:R-:W-:Y:S05]  /*2120*/  CALL.REL.NOINC `($__internal_1_$__cuda_sm3x_div_rn_noftz_f32_slowpath) ;  /* 0x0000001800147944 */ /* 0x00ffea0003c00000 */
.L_x_48:
[----:B------:R-:W-:Y:S05]  /*2130*/  BSYNC.RECONVERGENT B3 ;  /* 0x0000000000037941 */ /* 0x000fea0003800200 */
.L_x_47:
[----:B------:R-:W4:Y:S04]  /*2140*/  LDG.E R26, desc[UR14][R12.64] ;  /* 0x0000000e0c1a7981 */ /* 0x000f28000c1e1900 */
[----:B------:R3:W5:Y:S01]  /*2150*/  LDG.E R28, desc[UR14][R10.64] ;  /* 0x0000000e0a1c7981 */ /* 0x000762000c1e1900 */
[----:B012---:R-:W0:Y:S01]  /*2160*/  F2F.F64.F32 R24, R24 ;  /* 0x0000001800187310 */ /* 0x007e220000201800 */
[----:B------:R-:W-:Y:S01]  /*2170*/  IMAD.MOV.U32 R4, RZ, RZ, 0x1 ;  /* 0x00000001ff047424 */ /* 0x000fe200078e00ff */
        /* <DEDUP_REMOVED lines=18> */
[----:B----4-:R-:W0:-:S12]  /*22a0*/  F2F.F64.F32 R26, R26 ;  /* 0x0000001a001a7310 */ /* 0x010e180000201800 */
[----:B---3--:R-:W-:Y:S05]  /*22b0*/  @P0 BRA P1, `(.L_x_50) ;  /* 0x00000000001c0947 */ /* 0x008fea0000800000 */
[----:B------:R-:W-:Y:S01]  /*22c0*/  MOV R14, R18 ;  /* 0x00000012000e7202 */ /* 0x000fe20000000f00 */
[----:B------:R-:W-:Y:S01]  /*22d0*/  IMAD.MOV.U32 R15, RZ, RZ, R19 ;  /* 0x000000ffff0f7224 */ /* 0x000fe200078e0013 */
[----:B------:R-:W-:Y:S01]  /*22e0*/  MOV R19, R25 ;  /* 0x0000001900137202 */ /* 0x000fe20000000f00 */
[----:B------:R-:W-:Y:S01]  /*22f0*/  IMAD.MOV.U32 R18, RZ, RZ, R24 ;  /* 0x000000ffff127224 */ /* 0x000fe200078e0018 */
[----:B------:R-:W-:-:S07]  /*2300*/  MOV R4, 0x2320 ;  /* 0x0000232000047802 */ /* 0x000fce0000000f00 */
[----:B0----5:R-:W-:Y:S05]  /*2310*/  CALL.REL.NOINC `($__internal_0_$__cuda_sm20_div_rn_f64_full) ;  /* 0x0000001000147944 */ /* 0x021fea0003c00000 */
[----:B------:R-:W-:-:S07]  /*2320*/  IMAD.MOV.U32 R7, RZ, RZ, R3 ;  /* 0x000000ffff077224 */ /* 0x000fce00078e0003 */
.L_x_50:
[----:B------:R-:W-:Y:S05]  /*2330*/  BSYNC.RECONVERGENT B1 ;  /* 0x0000000000017941 */ /* 0x000fea0003800200 */
.L_x_49:
[----:B------:R-:W1:Y:S01]  /*2340*/  MUFU.RCP64H R15, R25 ;  /* 0x00000019000f7308 */ /* 0x000e620000001800 */
[----:B------:R-:W-:Y:S01]  /*2350*/  IMAD.MOV.U32 R14, RZ, RZ, 0x1 ;  /* 0x00000001ff0e7424 */ /* 0x000fe200078e00ff */
        /* <DEDUP_REMOVED lines=27> */
.L_x_52:
[----:B------:R-:W-:Y:S05]  /*2510*/  BSYNC.RECONVERGENT B1 ;  /* 0x0000000000017941 */ /* 0x000fea0003800200 */
.L_x_51:
[----:B------:R-:W-:-:S10]  /*2520*/  DADD R28, R28, R6 ;  /* 0x000000001c1c7229 */ /* 0x000fd40000000006 */
[----:B------:R-:W0:Y:S02]  /*2530*/  F2F.F32.F64 R29, R28 ;  /* 0x0000001c001d7310 */ /* 0x000e240000301000 */
[----:B0-----:R4:W-:Y:S02]  /*2540*/  STG.E desc[UR14][R10.64], R29 ;  /* 0x0000001d0a007986 */ /* 0x0019e4000c10190e */
.L_x_44:
[----:B------:R-:W-:Y:S05]  /*2550*/  BSYNC.RECONVERGENT B2 ;  /* 0x0000000000027941 */ /* 0x000fea0003800200 */
.L_x_43:
[----:B------:R-:W-:Y:S01]  /*2560*/  IMAD.U32 R9, RZ, RZ, UR9 ;  /* 0x00000009ff097e24 */ /* 0x000fe2000f8e00ff */
[----:B------:R-:W-:Y:S01]  /*2570*/  MOV R8, UR8 ;  /* 0x0000000800087c02 */ /* 0x000fe20008000f00 */
[----:B------:R-:W-:Y:S01]  /*2580*/  IMAD.U32 R6, RZ, RZ, UR6 ;  /* 0x00000006ff067e24 */ /* 0x000fe2000f8e00ff */
[----:B------:R-:W-:-:S03]  /*2590*/  MOV R7, UR7 ;  /* 0x0000000700077c02 */ /* 0x000fc60008000f00 */
[----:B------:R-:W5:Y:S04]  /*25a0*/  LDG.E R9, desc[UR14][R8.64+0x4] ;  /* 0x0000040e08097981 */ /* 0x000f68000c1e1900 */
[----:B------:R-:W2:Y:S01]  /*25b0*/  LDG.E R7, desc[UR14][R6.64+0x4] ;  /* 0x0000040e06077981 */ /* 0x000ea2000c1e1900 */
[----:B------:R-:W-:Y:S01]  /*25c0*/  BSSY.RECONVERGENT B2, `(.L_x_53) ;  /* 0x0000066000027945 */ /* 0x000fe20003800200 */
[----:B-----5:R-:W-:Y:S02]  /*25d0*/  IMAD.IADD R3, R9, 0x1, -R2 ;  /* 0x0000000109037824 */ /* 0x020fe400078e0a02 */
[----:B--2---:R-:W-:-:S03]  /*25e0*/  IMAD.IADD R4, R7, 0x1, -R0 ;  /* 0x0000000107047824 */ /* 0x004fc600078e0a00 */
        /* <DEDUP_REMOVED lines=8> */
[----:B------:R-:W5:Y:S01]  /*2670*/  FCHK P0, R4, R24 ;  /* 0x0000001804007302 */ /* 0x000f620000000000 */
[----:B--2---:R-:W-:-:S04]  /*2680*/  FFMA R6, -R24, R5, 1 ;  /* 0x3f80000018067423 */ /* 0x004fc80000000105 */
[----:B------:R-:W-:-:S04]  /*2690*/  FFMA R5, R5, R6, R5 ;  /* 0x0000000605057223 */ /* 0x000fc80000000005 */
[----:B------:R-:W-:-:S04]  /*26a0*/  FFMA R16, R4, R5, RZ ;  /* 0x0000000504107223 */ /* 0x000fc800000000ff */
[----:B------:R-:W-:-:S04]  /*26b0*/  FFMA R6, -R24, R16, R4 ;  /* 0x0000001018067223 */ /* 0x000fc80000000104 */
[----:B------:R-:W-:Y:S01]  /*26c0*/  FFMA R16, R5, R6, R16 ;  /* 0x0000000605107223 */ /* 0x000fe20000000010 */
[----:B-----5:R-:W-:Y:S06]  /*26d0*/  @!P0 BRA `(.L_x_56) ;  /* 0x0000000000108947 */ /* 0x020fec0003800000 */
[----:B------:R-:W-:Y:S02]  /*26e0*/  MOV R5, R24 ;  /* 0x0000001800057202 */ /* 0x000fe40000000f00 */
[----:B------:R-:W-:-:S07]  /*26f0*/  MOV R7, 0x2710 ;  /* 0x0000271000077802 */ /* 0x000fce0000000f00 */
[----:B01-34-:R-:W-:Y:S05]  /*2700*/  CALL.REL.NOINC `($__internal_1_$__cuda_sm3x_div_rn_noftz_f32_slowpath) ;  /* 0x00000010009c7944 */ /* 0x01bfea0003c00000 */
[----:B------:R-:W-:-:S07]  /*2710*/  IMAD.MOV.U32 R16, RZ, RZ, R9 ;  /* 0x000000ffff107224 */ /* 0x000fce00078e0009 */
.L_x_56:
[----:B------:R-:W-:Y:S05]  /*2720*/  BSYNC.RECONVERGENT B3 ;  /* 0x0000000000037941 */ /* 0x000fea0003800200 */
.L_x_55:
        /* <DEDUP_REMOVED lines=9> */
[----:B------:R-:W-:Y:S01]  /*27c0*/  IMAD.MOV.U32 R4, RZ, RZ, R3 ;  /* 0x000000ffff047224 */ /* 0x000fe200078e0003 */
[----:B------:R-:W-:Y:S02]  /*27d0*/  MOV R5, R24 ;  /* 0x0000001800057202 */ /* 0x000fe40000000f00 */
[----:B------:R-:W-:-:S07]  /*27e0*/  MOV R7, 0x2800 ;  /* 0x0000280000077802 */ /* 0x000fce0000000f00 */
[----:B01-34-:R-:W-:Y:S05]  /*27f0*/  CALL.REL.NOINC `($__internal_1_$__cuda_sm3x_div_rn_noftz_f32_slowpath) ;  /* 0x0000001000607944 */ /* 0x01bfea0003c00000 */
.L_x_58:
[----:B------:R-:W-:Y:S05]  /*2800*/  BSYNC.RECONVERGENT B3 ;  /* 0x0000000000037941 */ /* 0x000fea0003800200 */
.L_x_57:
[----:B------:R-:W2:Y:S04]  /*2810*/  LDG.E R26, desc[UR14][R12.64] ;  /* 0x0000000e0c1a7981 */ /* 0x000ea8000c1e1900 */
[----:B------:R2:W5:Y:S01]  /*2820*/  LDG.E R28, desc[UR14][R10.64] ;  /* 0x0000000e0a1c7981 */ /* 0x000562000c1e1900 */
[----:B01----:R-:W0:Y:S01]  /*2830*/  F2F.F64.F32 R24, R24 ;  /* 0x0000001800187310 */ /* 0x003e220000201800 */
        /* <DEDUP_REMOVED lines=20> */
[----:B------:R-:W-:Y:S05]  /*2980*/  @P0 BRA P1, `(.L_x_60) ;  /* 0x00000000001c0947 */ /* 0x000fea0000800000 */
[----:B------:R-:W-:Y:S01]  /*2990*/  IMAD.MOV.U32 R14, RZ, RZ, R18 ;  /* 0x000000ffff0e7224 */ /* 0x000fe200078e0012 */
[----:B------:R-:W-:Y:S01]  /*29a0*/  MOV R15, R19 ;  /* 0x00000013000f7202 */ /* 0x000fe20000000f00 */
[----:B------:R-:W-:Y:S01]  /*29b0*/  IMAD.MOV.U32 R18, RZ, RZ, R24 ;  /* 0x000000ffff127224 */ /* 0x000fe200078e0018 */
[----:B------:R-:W-:Y:S01]  /*29c0*/  MOV R4, 0x29f0 ;  /* 0x000029f000047802 */ /* 0x000fe20000000f00 */
[----:B------:R-:W-:-:S07]  /*29d0*/  IMAD.MOV.U32 R19, RZ, RZ, R25 ;  /* 0x000000ffff137224 */ /* 0x000fce00078e0019 */
[----:B0--345:R-:W-:Y:S05]  /*29e0*/  CALL.REL.NOINC `($__internal_0_$__cuda_sm20_div_rn_f64_full) ;  /* 0x0000000800607944 */ /* 0x039fea0003c00000 */
[----:B------:R-:W-:-:S07]  /*29f0*/  MOV R7, R3 ;  /* 0x0000000300077202 */ /* 0x000fce0000000f00 */
.L_x_60:
[----:B------:R-:W-:Y:S05]  /*2a00*/  BSYNC.RECONVERGENT B1 ;  /* 0x0000000000017941 */ /* 0x000fea0003800200 */
.L_x_59:
        /* <DEDUP_REMOVED lines=10> */
[----:B---345:R-:W0:Y:S01]  /*2ab0*/  F2F.F64.F32 R28, R28 ;  /* 0x0000001c001c7310 */ /* 0x038e220000201800 */
        /* <DEDUP_REMOVED lines=18> */
.L_x_62:
[----:B------:R-:W-:Y:S05]  /*2be0*/  BSYNC.RECONVERGENT B1 ;  /* 0x0000000000017941 */ /* 0x000fea0003800200 */
.L_x_61:
[----:B------:R-:W-:-:S10]  /*2bf0*/  DADD R28, R28, R6 ;  /* 0x000000001c1c7229 */ /* 0x000fd40000000006 */
[----:B------:R-:W0:Y:S02]  /*2c00*/  F2F.F32.F64 R29, R28 ;  /* 0x0000001c001d7310 */ /* 0x000e240000301000 */
[----:B0-----:R2:W-:Y:S02]  /*2c10*/  STG.E desc[UR14][R10.64], R29 ;  /* 0x0000001d0a007986 */ /* 0x0015e4000c10190e */
.L_x_54:
[----:B------:R-:W-:Y:S05]  /*2c20*/  BSYNC.RECONVERGENT B2 ;  /* 0x0000000000027941 */ /* 0x000fea0003800200 */
.L_x_53:
[----:B------:R-:W-:-:S12]  /*2c30*/  UIADD3 UR4, UPT, UPT, UR4, 0x2, URZ ;  /* 0x0000000204047890 */ /* 0x000fd8000fffe0ff */
.L_x_42:
[----:B------:R-:W5:Y:S02]  /*2c40*/  LDC R3, c[0x0][0x398] ;  /* 0x0000e600ff037b82 */ /* 0x000f640000000800 */
[----:B-----5:R-:W-:-:S04]  /*2c50*/  LOP3.LUT R3, R3, 0x1, RZ, 0xc0, !PT ;  /* 0x0000000103037812 */ /* 0x020fc800078ec0ff */
[----:B------:R-:W-:-:S13]  /*2c60*/  ISETP.NE.U32.AND P0, PT, R3, 0x1, PT ;  /* 0x000000010300780c */ /* 0x000fda0003f05070 */
[----:B------:R-:W-:Y:S05]  /*2c70*/  @P0 EXIT ;  /* 0x000000000000094d */ /* 0x000fea0003800000 */
[----:B------:R-:W5:Y:S01]  /*2c80*/  LDCU.64 UR8, c[0x0][0x390] ;  /* 0x00007200ff0877ac */ /* 0x000f620008000a00 */
[----:B------:R-:W0:Y:S01]  /*2c90*/  LDCU.64 UR6, c[0x0][0x388] ;  /* 0x00007100ff0677ac */ /* 0x000e220008000a00 */
[----:B-----5:R-:W-:Y:S02]  /*2ca0*/  UIMAD.WIDE.U32 UR8, UR4, 0x4, UR8 ;  /* 0x00000004040878a5 */ /* 0x020fe4000f8e0008 */
[----:B0-----:R-:W-:-:S04]  /*2cb0*/  UIMAD.WIDE.U32 UR6, UR4, 0x4, UR6 ;  /* 0x00000004040678a5 */ /* 0x001fc8000f8e0006 */
[----:B------:R-:W-:Y:S01]  /*2cc0*/  MOV R9, UR9 ;  /* 0x0000000900097c02 */ /* 0x000fe20008000f00 */
[----:B------:R-:W-:Y:S02]  /*2cd0*/  IMAD.U32 R8, RZ, RZ, UR8 ;  /* 0x00000008ff087e24 */ /* 0x000fe4000f8e00ff */
[----:B------:R-:W-:Y:S02]  /*2ce0*/  IMAD.U32 R7, RZ, RZ, UR7 ;  /* 0x00000007ff077e24 */ /* 0x000fe4000f8e00ff */
[----:B------:R-:W-:Y:S01]  /*2cf0*/  IMAD.U32 R6, RZ, RZ, UR6 ;  /* 0x00000006ff067e24 */ /* 0x000fe2000f8e00ff */
[----:B------:R-:W5:Y:S04]  /*2d00*/  LDG.E R9, desc[UR14][R8.64] ;  /* 0x0000000e08097981 */ /* 0x000f68000c1e1900 */
[----:B------:R-:W2:Y:S01]  /*2d10*/  LDG.E R7, desc[UR14][R6.64] ;  /* 0x0000000e06077981 */ /* 0x000ea2000c1e1900 */
[----:B-----5:R-:W-:Y:S01]  /*2d20*/  IADD3 R2, PT, PT, -R2, R9, RZ ;  /* 0x0000000902027210 */ /* 0x020fe20007ffe1ff */
[----:B--2---:R-:W-:-:S03]  /*2d30*/  IMAD.IADD R4, R7, 0x1, -R0 ;  /* 0x0000000107047824 */ /* 0x004fc600078e0a00 */
[----:B------:R-:W-:Y:S02]  /*2d40*/  I2FP.F32.S32 R2, R2 ;  /* 0x0000000200027245 */ /* 0x000fe40000201400 */
[----:B------:R-:W-:-:S03]  /*2d50*/  I2FP.F32.S32 R4, R4 ;  /* 0x0000000400047245 */ /* 0x000fc60000201400 */
[----:B-1----:R-:W-:-:S04]  /*2d60*/  FMUL R25, R2, R2 ;  /* 0x0000000202197220 */ /* 0x002fc80000400000 */
[----:B------:R-:W-:-:S05]  /*2d70*/  FFMA R25, R4, R4, R25 ;  /* 0x0000000404197223 */ /* 0x000fca0000000019 */
[----:B------:R-:W-:-:S13]  /*2d80*/  FSETP.NEU.AND P0, PT, R25, RZ, PT ;  /* 0x000000ff1900720b */ /* 0x000fda0003f0d000 */
[----:B------:R-:W-:Y:S05]  /*2d90*/  @!P0 EXIT ;  /* 0x000000000000894d */ /* 0x000fea0003800000 */
        /* <DEDUP_REMOVED lines=11> */
[----:B---34-:R-:W-:Y:S05]  /*2e50*/  CALL.REL.NOINC `($__internal_1_$__cuda_sm3x_div_rn_noftz_f32_slowpath) ;  /* 0x0000000800c87944 */ /* 0x018fea0003c00000 */
[----:B------:R-:W-:-:S07]  /*2e60*/  MOV R3, R9 ;  /* 0x0000000900037202 */ /* 0x000fce0000000f00 */
.L_x_64:
[----:B------:R-:W-:Y:S05]  /*2e70*/  BSYNC.RECONVERGENT B2 ;  /* 0x0000000000027941 */ /* 0x000fea0003800200 */
.L_x_63:
        /* <DEDUP_REMOVED lines=12> */
[----:B---34-:R-:W-:Y:S05]  /*2f40*/  CALL.REL.NOINC `($__internal_1_$__cuda_sm3x_div_rn_noftz_f32_slowpath) ;  /* 0x00000008008c7944 */ /* 0x018fea0003c00000 */
[----:B------:R-:W-:-:S07]  /*2f50*/  MOV R0, R9 ;  /* 0x0000000900007202 */ /* 0x000fce0000000f00 */
.L_x_66:
[----:B------:R-:W-:Y:S05]  /*2f60*/  BSYNC.RECONVERGENT B2 ;  /* 0x0000000000027941 */ /* 0x000fea0003800200 */
.L_x_65:
[----:B------:R-:W2:Y:S04]  /*2f70*/  LDG.E R26, desc[UR14][R12.64] ;  /* 0x0000000e0c1a7981 */ /* 0x000ea8000c1e1900 */
[----:B------:R0:W5:Y:S01]  /*2f80*/  LDG.E R2, desc[UR14][R10.64] ;  /* 0x0000000e0a027981 */ /* 0x000162000c1e1900 */
[----:B------:R-:W1:Y:S01]  /*2f90*/  F2F.F64.F32 R24, R25 ;  /* 0x0000001900187310 */ /* 0x000e620000201800 */
[----:B------:R-:W-:Y:S01]  /*2fa0*/  IMAD.MOV.U32 R6, RZ, RZ, 0x1 ;  /* 0x00000001ff067424 */ /* 0x000fe200078e00ff */
[----:B------:R-:W-:Y:S01]  /*2fb0*/  UMOV UR4, 0xd2f1a9fc ;  /* 0xd2f1a9fc00047882 */ /* 0x000fe20000000000 */
[----:B------:R-:W-:Y:S01]  /*2fc0*/  UMOV UR5, 0x3f50624d ;  /* 0x3f50624d00057882 */ /* 0x000fe20000000000 */
[----:B------:R-:W-:Y:S04]  /*2fd0*/  BSSY.RECONVERGENT B1, `(.L_x_67) ;  /* 0x0000017000017945 */ /* 0x000fe80003800200 */
[----:B-1----:R-:W1:Y:S02]  /*2fe0*/  MUFU.RCP64H R7, R25 ;  /* 0x0000001900077308 */ /* 0x002e640000001800 */
[----:B-1----:R-:W-:-:S08]  /*2ff0*/  DFMA R4, -R24, R6, 1 ;  /* 0x3ff000001804742b */ /* 0x002fd00000000106 */
[----:B------:R-:W-:Y:S02]  /*3000*/  DFMA R8, R4, R4, R4 ;  /* 0x000000040408722b */ /* 0x000fe40000000004 */
[----:B------:R-:W1:Y:S06]  /*3010*/  F2F.F64.F32 R4, R3 ;  /* 0x0000000300047310 */ /* 0x000e6c0000201800 */
[----:B------:R-:W-:-:S08]  /*3020*/  DFMA R8, R6, R8, R6 ;  /* 0x000000080608722b */ /* 0x000fd00000000006 */
[----:B------:R-:W-:Y:S02]  /*3030*/  DFMA R6, -R24, R8, 1 ;  /* 0x3ff000001806742b */ /* 0x000fe40000000108 */
[----:B-1----:R-:W-:-:S06]  /*3040*/  DMUL R4, R4, UR4 ;  /* 0x0000000404047c28 */ /* 0x002fcc0008000000 */
[----:B------:R-:W-:Y:S02]  /*3050*/  DFMA R6, R8, R6, R8 ;  /* 0x000000060806722b */ /* 0x000fe40000000008 */
[----:B------:R-:W-:-:S08]  /*3060*/  DMUL R14, R4, UR10 ;  /* 0x0000000a040e7c28 */ /* 0x000fd00008000000 */
[----:B------:R-:W-:Y:S02]  /*3070*/  DMUL R4, R14, R6 ;  /* 0x000000060e047228 */ /* 0x000fe40000000000 */
[----:B------:R-:W-:-:S06]  /*3080*/  FSETP.GEU.AND P1, PT, |R15|, 6.5827683646048100446e-37, PT ;  /* 0x036000000f00780b */ /* 0x000fcc0003f2e200 */
[----:B------:R-:W-:-:S08]  /*3090*/  DFMA R8, -R24, R4, R14 ;  /* 0x000000041808722b */ /* 0x000fd0000000010e */
[----:B------:R-:W-:-:S10]  /*30a0*/  DFMA R6, R6, R8, R4 ;  /* 0x000000080606722b */ /* 0x000fd40000000004 */
[----:B------:R-:W-:-:S05]  /*30b0*/  FFMA R4, RZ, R25, R7 ;  /* 0x00000019ff047223 */ /* 0x000fca0000000007 */
[----:B------:R-:W-:Y:S01]  /*30c0*/  FSETP.GT.AND P0, PT, |R4|, 1.469367938527859385e-39, PT ;  /* 0x001000000400780b */ /* 0x000fe20003f04200 */
[----:B--2---:R-:W1:-:S12]  /*30d0*/  F2F.F64.F32 R26, R26 ;  /* 0x0000001a001a7310 */ /* 0x004e580000201800 */
[----:B0-----:R-:W-:Y:S05]  /*30e0*/  @P0 BRA P1, `(.L_x_68) ;  /* 0x0000000000140947 */ /* 0x001fea0000800000 */
[----:B------:R-:W-:Y:S01]  /*30f0*/  IMAD.MOV.U32 R18, RZ, RZ, R24 ;  /* 0x000000ffff127224 */ /* 0x000fe200078e0018 */
[----:B------:R-:W-:Y:S02]  /*3100*/  MOV R19, R25 ;  /* 0x0000001900137202 */ /* 0x000fe40000000f00 */
[----:B------:R-:W-:-:S07]  /*3110*/  MOV R4, 0x3130 ;  /* 0x0000313000047802 */ /* 0x000fce0000000f00 */
[----:B-1-345:R-:W-:Y:S05]  /*3120*/  CALL.REL.NOINC `($__internal_0_$__cuda_sm20_div_rn_f64_full) ;  /* 0x0000000000907944 */ /* 0x03afea0003c00000 */
[----:B------:R-:W-:-:S07]  /*3130*/  IMAD.MOV.U32 R7, RZ, RZ, R3 ;  /* 0x000000ffff077224 */ /* 0x000fce00078e0003 */
.L_x_68:
[----:B------:R-:W-:Y:S05]  /*3140*/  BSYNC.RECONVERGENT B1 ;  /* 0x0000000000017941 */ /* 0x000fea0003800200 */
.L_x_67:
[----:B------:R-:W0:Y:S01]  /*3150*/  MUFU.RCP64H R9, R25 ;  /* 0x0000001900097308 */ /* 0x000e220000001800 */
[----:B------:R-:W-:Y:S01]  /*3160*/  IMAD.MOV.U32 R8, RZ, RZ, 0x1 ;  /* 0x00000001ff087424 */ /* 0x000fe200078e00ff */
[----:B------:R-:W-:Y:S01]  /*3170*/  UMOV UR4, 0xd2f1a9fc ;  /* 0xd2f1a9fc00047882 */ /* 0x000fe20000000000 */
[----:B------:R-:W-:Y:S01]  /*3180*/  UMOV UR5, 0x3f50624d ;  /* 0x3f50624d00057882 */ /* 0x000fe20000000000 */
[----:B------:R-:W-:Y:S04]  /*3190*/  BSSY.RECONVERGENT B1, `(.L_x_69) ;  /* 0x0000019000017945 */ /* 0x000fe80003800200 */
[----:B------:R-:W2:Y:S01]  /*31a0*/  F2F.F64.F32 R4, R0 ;  /* 0x0000000000047310 */ /* 0x000ea20000201800 */
[----:B0-----:R-:W-:Y:S02]  /*31b0*/  DFMA R14, -R24, R8, 1 ;  /* 0x3ff00000180e742b */ /* 0x001fe40000000108 */
[----:B--2---:R-:W-:-:S06]  /*31c0*/  DMUL R4, R4, UR4 ;  /* 0x0000000404047c28 */ /* 0x004fcc0008000000 */
[----:B------:R-:W-:-:S08]  /*31d0*/  DFMA R14, R14, R14, R14 ;  /* 0x0000000e0e0e722b */ /* 0x000fd0000000000e */
[----:B------:R-:W-:Y:S02]  /*31e0*/  DFMA R8, R8, R14, R8 ;  /* 0x0000000e0808722b */ /* 0x000fe40000000008 */
[----:B------:R-:W-:Y:S02]  /*31f0*/  DMUL R14, R4, UR10 ;  /* 0x0000000a040e7c28 */ /* 0x000fe40008000000 */
[----:B-1----:R-:W-:Y:S01]  /*3200*/  DADD R4, R26, R6 ;  /* 0x000000001a047229 */ /* 0x002fe20000000006 */
[----:B-----5:R-:W-:Y:S03]  /*3210*/  F2F.F64.F32 R26, R2 ;  /* 0x00000002001a7310 */ /* 0x020fe60000201800 */
[----:B------:R-:W-:-:S04]  /*3220*/  DFMA R16, -R24, R8, 1 ;  /* 0x3ff000001810742b */ /* 0x000fc80000000108 */
[----:B------:R-:W-:Y:S02]  /*3230*/  FSETP.GEU.AND P1, PT, |R15|, 6.5827683646048100446e-37, PT ;  /* 0x036000000f00780b */ /* 0x000fe40003f2e200 */
[----:B------:R-:W0:Y:S02]  /*3240*/  F2F.F32.F64 R5, R4 ;  /* 0x0000000400057310 */ /* 0x000e240000301000 */
[----:B------:R-:W-:-:S08]  /*3250*/  DFMA R16, R8, R16, R8 ;  /* 0x000000100810722b */ /* 0x000fd00000000008 */
[----:B------:R-:W-:Y:S01]  /*3260*/  DMUL R6, R16, R14 ;  /* 0x0000000e10067228 */ /* 0x000fe20000000000 */
[----:B0-----:R0:W-:Y:S07]  /*3270*/  STG.E desc[UR14][R12.64], R5 ;  /* 0x000000050c007986 */ /* 0x0011ee000c10190e */
[----:B------:R-:W-:-:S08]  /*3280*/  DFMA R8, -R24, R6, R14 ;  /* 0x000000061808722b */ /* 0x000fd0000000010e */
[----:B------:R-:W-:-:S10]  /*3290*/  DFMA R6, R16, R8, R6 ;  /* 0x000000081006722b */ /* 0x000fd40000000006 */
[----:B------:R-:W-:-:S05]  /*32a0*/  FFMA R0, RZ, R25, R7 ;  /* 0x00000019ff007223 */ /* 0x000fca0000000007 */
[----:B------:R-:W-:-:S13]  /*32b0*/  FSETP.GT.AND P0, PT, |R0|, 1.469367938527859385e-39, PT ;  /* 0x001000000000780b */ /* 0x000fda0003f04200 */
[----:B0-----:R-:W-:Y:S05]  /*32c0*/  @P0 BRA P1, `(.L_x_70) ;  /* 0x0000000000140947 */ /* 0x001fea0000800000 */
[----:B------:R-:W-:Y:S01]  /*32d0*/  MOV R18, R24 ;  /* 0x0000001800127202 */ /* 0x000fe20000000f00 */
[----:B------:R-:W-:Y:S01]  /*32e0*/  IMAD.MOV.U32 R19, RZ, RZ, R25 ;  /* 0x000000ffff137224 */ /* 0x000fe200078e0019 */
[----:B------:R-:W-:-:S07]  /*32f0*/  MOV R4, 0x3310 ;  /* 0x0000331000047802 */ /* 0x000fce0000000f00 */
[----:B---34-:R-:W-:Y:S05]  /*3300*/  CALL.REL.NOINC `($__internal_0_$__cuda_sm20_div_rn_f64_full) ;  /* 0x0000000000187944 */ /* 0x018fea0003c00000 */
[----:B------:R-:W-:-:S07]  /*3310*/  IMAD.MOV.U32 R7, RZ, RZ, R3 ;  /* 0x000000ffff077224 */ /* 0x000fce00078e0003 */
.L_x_70:
[----:B------:R-:W-:Y:S05]  /*3320*/  BSYNC.RECONVERGENT B1 ;  /* 0x0000000000017941 */ /* 0x000fea0003800200 */
.L_x_69:
[----:B------:R-:W-:-:S10]  /*3330*/  DADD R26, R26, R6 ;  /* 0x000000001a1a7229 */ /* 0x000fd40000000006 */
[----:B------:R-:W0:Y:S02]  /*3340*/  F2F.F32.F64 R27, R26 ;  /* 0x0000001a001b7310 */ /* 0x000e240000301000 */
[----:B0-----:R-:W-:Y:S01]  /*3350*/  STG.E desc[UR14][R10.64], R27 ;  /* 0x0000001b0a007986 */ /* 0x001fe2000c10190e */
[----:B------:R-:W-:Y:S05]  /*3360*/  EXIT ;  /* 0x000000000000794d */ /* 0x000fea0003800000 */
        .weak           $__internal_0_$__cuda_sm20_div_rn_f64_full
        .type           $__internal_0_$__cuda_sm20_div_rn_f64_full,@function
        .size           $__internal_0_$__cuda_sm20_div_rn_f64_full,($__internal_1_$__cuda_sm3x_div_rn_noftz_f32_slowpath - $__internal_0_$__cuda_sm20_div_rn_f64_full)
$__internal_0_$__cuda_sm20_div_rn_f64_full:
[----:B------:R-:W-:Y:S01]  /*3370*/  FSETP.GEU.AND P2, PT, |R15|, 1.469367938527859385e-39, PT ;  /* 0x001000000f00780b */ /* 0x000fe20003f4e200 */
[----:B------:R-:W-:Y:S01]  /*3380*/  IMAD.MOV.U32 R5, RZ, RZ, 0x1ca00000 ;  /* 0x1ca00000ff057424 */ /* 0x000fe200078e00ff */
[C---:B------:R-:W-:Y:S01]  /*3390*/  FSETP.GEU.AND P0, PT, |R19|.reuse, 1.469367938527859385e-39, PT ;  /* 0x001000001300780b */ /* 0x040fe20003f0e200 */
[----:B------:R-:W-:Y:S01]  /*33a0*/  IMAD.MOV.U32 R20, RZ, RZ, R14 ;  /* 0x000000ffff147224 */ /* 0x000fe200078e000e */
[----:B------:R-:W-:Y:S01]  /*33b0*/  LOP3.LUT R16, R19, 0x800fffff, RZ, 0xc0, !PT ;  /* 0x800fffff13107812 */ /* 0x000fe200078ec0ff */
[----:B------:R-:W-:Y:S01]  /*33c0*/  IMAD.MOV.U32 R30, RZ, RZ, 0x1 ;  /* 0x00000001ff1e7424 */ /* 0x000fe200078e00ff */
[----:B------:R-:W-:Y:S01]  /*33d0*/  LOP3.LUT R3, R15, 0x7ff00000, RZ, 0xc0, !PT ;  /* 0x7ff000000f037812 */ /* 0x000fe200078ec0ff */
[----:B------:R-:W-:Y:S01]  /*33e0*/  BSSY.RECONVERGENT B0, `(.L_x_71) ;  /* 0x0000055000007945 */ /* 0x000fe20003800200 */
[----:B------:R-:W-:Y:S02]  /*33f0*/  LOP3.LUT R17, R16, 0x3ff00000, RZ, 0xfc, !PT ;  /* 0x3ff0000010117812 */ /* 0x000fe400078efcff */
[----:B------:R-:W-:-:S02]  /*3400*/  MOV R16, R18 ;  /* 0x0000001200107202 */ /* 0x000fc40000000f00 */
[C---:B------:R-:W-:Y:S02]  /*3410*/  LOP3.LUT R7, R19.reuse, 0x7ff00000, RZ, 0xc0, !PT ;  /* 0x7ff0000013077812 */ /* 0x040fe400078ec0ff */
[----:B------:R-:W-:Y:S01]  /*3420*/  @!P2 LOP3.LUT R6, R19, 0x7ff00000, RZ, 0xc0, !PT ;  /* 0x7ff000001306a812 */ /* 0x000fe200078ec0ff */
[----:B------:R-:W-:Y:S01]  /*3430*/  @!P0 DMUL R16, R18, 8.98846567431157953865e+307 ;  /* 0x7fe0000012108828 */ /* 0x000fe20000000000 */
[C---:B------:R-:W-:Y:S02]  /*3440*/  ISETP.GE.U32.AND P1, PT, R3.reuse, R7, PT ;  /* 0x000000070300720c */ /* 0x040fe40003f26070 */
[----:B------:R-:W-:Y:S02]  /*3450*/  @!P2 ISETP.GE.U32.AND P3, PT, R3, R6, PT ;  /* 0x000000060300a20c */ /* 0x000fe40003f66070 */
[C---:B------:R-:W-:Y:S01]  /*3460*/  SEL R21, R5.reuse, 0x63400000, !P1 ;  /* 0x6340000005157807 */ /* 0x040fe20004800000 */
[----:B------:R-:W0:Y:S01]  /*3470*/  MUFU.RCP64H R31, R17 ;  /* 0x00000011001f7308 */ /* 0x000e220000001800 */
[----:B------:R-:W-:-:S02]  /*3480*/  @!P2 SEL R23, R5, 0x63400000, !P3 ;  /* 0x634000000517a807 */ /* 0x000fc40005800000 */
[--C-:B------:R-:W-:Y:S02]  /*3490*/  LOP3.LUT R21, R21, 0x800fffff, R15.reuse, 0xf8, !PT ;  /* 0x800fffff15157812 */ /* 0x100fe400078ef80f */
[----:B------:R-:W-:Y:S02]  /*34a0*/  @!P2 LOP3.LUT R6, R23, 0x80000000, R15, 0xf8, !PT ;  /* 0x800000001706a812 */ /* 0x000fe400078ef80f */
[----:B------:R-:W-:Y:S02]  /*34b0*/  @!P2 MOV R22, RZ ;  /* 0x000000ff0016a202 */ /* 0x000fe40000000f00 */
[----:B------:R-:W-:Y:S01]  /*34c0*/  @!P2 LOP3.LUT R23, R6, 0x100000, RZ, 0xfc, !PT ;  /* 0x001000000617a812 */ /* 0x000fe200078efcff */
[----:B------:R-:W-:Y:S01]  /*34d0*/  IMAD.MOV.U32 R6, RZ, RZ, R3 ;  /* 0x000000ffff067224 */ /* 0x000fe200078e0003 */
[----:B------:R-:W-:-:S04]  /*34e0*/  @!P0 LOP3.LUT R7, R17, 0x7ff00000, RZ, 0xc0, !PT ;  /* 0x7ff0000011078812 */ /* 0x000fc800078ec0ff */
[----:B------:R-:W-:Y:S02]  /*34f0*/  @!P2 DFMA R20, R20, 2, -R22 ;  /* 0x400000001414a82b */ /* 0x000fe40000000816 */
[----:B0-----:R-:W-:-:S08]  /*3500*/  DFMA R22, R30, -R16, 1 ;  /* 0x3ff000001e16742b */ /* 0x001fd00000000810 */
[----:B------:R-:W-:Y:S01]  /*3510*/  DFMA R22, R22, R22, R22 ;  /* 0x000000161616722b */ /* 0x000fe20000000016 */
[----:B------:R-:W-:-:S04]  /*3520*/  @!P2 LOP3.LUT R6, R21, 0x7ff00000, RZ, 0xc0, !PT ;  /* 0x7ff000001506a812 */ /* 0x000fc800078ec0ff */
[----:B------:R-:W-:-:S03]  /*3530*/  IADD3 R8, PT, PT, R6, -0x1, RZ ;  /* 0xffffffff06087810 */ /* 0x000fc60007ffe0ff */
[----:B------:R-:W-:Y:S01]  /*3540*/  DFMA R30, R30, R22, R30 ;  /* 0x000000161e1e722b */ /* 0x000fe2000000001e */
[----:B------:R-:W-:Y:S01]  /*3550*/  ISETP.GT.U32.AND P0, PT, R8, 0x7feffffe, PT ;  /* 0x7feffffe0800780c */ /* 0x000fe20003f04070 */
[----:B------:R-:W-:-:S05]  /*3560*/  VIADD R8, R7, 0xffffffff ;  /* 0xffffffff07087836 */ /* 0x000fca0000000000 */
[----:B------:R-:W-:Y:S01]  /*3570*/  ISETP.GT.U32.OR P0, PT, R8, 0x7feffffe, P0 ;  /* 0x7feffffe0800780c */ /* 0x000fe20000704470 */
[----:B------:R-:W-:-:S08]  /*3580*/  DFMA R32, R30, -R16, 1 ;  /* 0x3ff000001e20742b */ /* 0x000fd00000000810 */
[----:B------:R-:W-:-:S08]  /*3590*/  DFMA R32, R30, R32, R30 ;  /* 0x000000201e20722b */ /* 0x000fd0000000001e */
[----:B------:R-:W-:-:S08]  /*35a0*/  DMUL R30, R32, R20 ;  /* 0x00000014201e7228 */ /* 0x000fd00000000000 */
[----:B------:R-:W-:-:S08]  /*35b0*/  DFMA R22, R30, -R16, R20 ;  /* 0x800000101e16722b */ /* 0x000fd00000000014 */
[----:B------:R-:W-:Y:S01]  /*35c0*/  DFMA R22, R32, R22, R30 ;  /* 0x000000162016722b */ /* 0x000fe2000000001e */
[----:B------:R-:W-:Y:S10]  /*35d0*/  @P0 BRA `(.L_x_72) ;  /* 0x0000000000740947 */ /* 0x000ff40003800000 */
[----:B------:R-:W-:Y:S02]  /*35e0*/  LOP3.LUT R6, R19, 0x7ff00000, RZ, 0xc0, !PT ;  /* 0x7ff0000013067812 */ /* 0x000fe400078ec0ff */
[----:B------:R-:W-:Y:S02]  /*35f0*/  MOV R14, RZ ;  /* 0x000000ff000e7202 */ /* 0x000fe40000000f00 */
[CC--:B------:R-:W-:Y:S02]  /*3600*/  VIADDMNMX R7, R3.reuse, -R6.reuse, 0xb9600000, !PT ;  /* 0xb960000003077446 */ /* 0x0c0fe40007800906 */
[----:B------:R-:W-:Y:S02]  /*3610*/  ISETP.GE.U32.AND P0, PT, R3, R6, PT ;  /* 0x000000060300720c */ /* 0x000fe40003f06070 */
[----:B------:R-:W-:Y:S02]  /*3620*/  VIMNMX R7, PT, PT, R7, 0x46a00000, PT ;  /* 0x46a0000007077848 */ /* 0x000fe40003fe0100 */
[----:B------:R-:W-:-:S04]  /*3630*/  SEL R6, R5, 0x63400000, !P0 ;  /* 0x6340000005067807 */ /* 0x000fc80004000000 */
[----:B------:R-:W-:-:S05]  /*3640*/  IADD3 R6, PT, PT, -R6, R7, RZ ;  /* 0x0000000706067210 */ /* 0x000fca0007ffe1ff */
[----:B------:R-:W-:-:S06]  /*3650*/  VIADD R15, R6, 0x7fe00000 ;  /* 0x7fe00000060f7836 */ /* 0x000fcc0000000000 */
[----:B------:R-:W-:-:S10]  /*3660*/  DMUL R30, R22, R14 ;  /* 0x0000000e161e7228 */ /* 0x000fd40000000000 */
[----:B------:R-:W-:-:S13]  /*3670*/  FSETP.GTU.AND P0, PT, |R31|, 1.469367938527859385e-39, PT ;  /* 0x001000001f00780b */ /* 0x000fda0003f0c200 */
[----:B------:R-:W-:Y:S05]  /*3680*/  @P0 BRA `(.L_x_73) ;  /* 0x0000000000a80947 */ /* 0x000fea0003800000 */
[----:B------:R-:W-:-:S06]  /*3690*/  DFMA R16, R22, -R16, R20 ;  /* 0x800000101610722b */ /* 0x000fcc0000000014 */
[----:B------:R-:W-:-:S04]  /*36a0*/  IMAD.MOV.U32 R16, RZ, RZ, RZ ;  /* 0x000000ffff107224 */ /* 0x000fc800078e00ff */
[C---:B------:R-:W-:Y:S02]  /*36b0*/  FSETP.NEU.AND P0, PT, R17.reuse, RZ, PT ;  /* 0x000000ff1100720b */ /* 0x040fe40003f0d000 */
[----:B------:R-:W-:-:S04]  /*36c0*/  LOP3.LUT R18, R17, 0x80000000, R19, 0x48, !PT ;  /* 0x8000000011127812 */ /* 0x000fc800078e4813 */
[----:B------:R-:W-:-:S07]  /*36d0*/  LOP3.LUT R17, R18, R15, RZ, 0xfc, !PT ;  /* 0x0000000f12117212 */ /* 0x000fce00078efcff */
[----:B------:R-:W-:Y:S05]  /*36e0*/  @!P0 BRA `(.L_x_73) ;  /* 0x0000000000908947 */ /* 0x000fea0003800000 */
[C---:B------:R-:W-:Y:S01]  /*36f0*/  IADD3 R15, PT, PT, -R6.reuse, RZ, RZ ;  /* 0x000000ff060f7210 */ /* 0x040fe20007ffe1ff */
[----:B------:R-:W-:Y:S01]  /*3700*/  IMAD.MOV.U32 R14, RZ, RZ, RZ ;  /* 0x000000ffff0e7224 */ /* 0x000fe200078e00ff */
[----:B------:R-:W-:-:S05]  /*3710*/  IADD3 R6, PT, PT, -R6, -0x43300000, RZ ;  /* 0xbcd0000006067810 */ /* 0x000fca0007ffe1ff */
[----:B------:R-:W-:Y:S02]  /*3720*/  DFMA R14, R30, -R14, R22 ;  /* 0x8000000e1e0e722b */ /* 0x000fe40000000016 */
[----:B------:R-:W-:-:S08]  /*3730*/  DMUL.RP R22, R22, R16 ;  /* 0x0000001016167228 */ /* 0x000fd00000008000 */
[----:B------:R-:W-:Y:S02]  /*3740*/  FSETP.NEU.AND P0, PT, |R15|, R6, PT ;  /* 0x000000060f00720b */ /* 0x000fe40003f0d200 */
[----:B------:R-:W-:Y:S02]  /*3750*/  LOP3.LUT R18, R23, R18, RZ, 0x3c, !PT ;  /* 0x0000001217127212 */ /* 0x000fe400078e3cff */
[----:B------:R-:W-:Y:S02]  /*3760*/  FSEL R6, R22, R30, !P0 ;  /* 0x0000001e16067208 */ /* 0x000fe40004000000 */
[----:B------:R-:W-:Y:S02]  /*3770*/  FSEL R7, R18, R31, !P0 ;  /* 0x0000001f12077208 */ /* 0x000fe40004000000 */
[----:B------:R-:W-:-:S03]  /*3780*/  MOV R30, R6 ;  /* 0x00000006001e7202 */ /* 0x000fc60000000f00 */
[----:B------:R-:W-:Y:S01]  /*3790*/  IMAD.MOV.U32 R31, RZ, RZ, R7 ;  /* 0x000000ffff1f7224 */ /* 0x000fe200078e0007 */
[----:B------:R-:W-:Y:S06]  /*37a0*/  BRA `(.L_x_73) ;  /* 0x0000000000607947 */ /* 0x000fec0003800000 */
.L_x_72:
[----:B------:R-:W-:-:S14]  /*37b0*/  DSETP.NAN.AND P0, PT, R14, R14, PT ;  /* 0x0000000e0e00722a */ /* 0x000fdc0003f08000 */
[----:B------:R-:W-:Y:S05]  /*37c0*/  @P0 BRA `(.L_x_74) ;  /* 0x00000000004c0947 */ /* 0x000fea0003800000 */
[----:B------:R-:W-:-:S14]  /*37d0*/  DSETP.NAN.AND P0, PT, R18, R18, PT ;  /* 0x000000121200722a */ /* 0x000fdc0003f08000 */
[----:B------:R-:W-:Y:S05]  /*37e0*/  @P0 BRA `(.L_x_75) ;  /* 0x0000000000340947 */ /* 0x000fea0003800000 */
[----:B------:R-:W-:Y:S01]  /*37f0*/  ISETP.NE.AND P0, PT, R6, R7, PT ;  /* 0x000000070600720c */ /* 0x000fe20003f05270 */
[----:B------:R-:W-:Y:S01]  /*3800*/  IMAD.MOV.U32 R31, RZ, RZ, -0x80000 ;  /* 0xfff80000ff1f7424 */ /* 0x000fe200078e00ff */
[----:B------:R-:W-:-:S11]  /*3810*/  MOV R30, 0x0 ;  /* 0x00000000001e7802 */ /* 0x000fd60000000f00 */
[----:B------:R-:W-:Y:S05]  /*3820*/  @!P0 BRA `(.L_x_73) ;  /* 0x0000000000408947 */ /* 0x000fea0003800000 */
[----:B------:R-:W-:Y:S02]  /*3830*/  ISETP.NE.AND P0, PT, R6, 0x7ff00000, PT ;  /* 0x7ff000000600780c */ /* 0x000fe40003f05270 */
[----:B------:R-:W-:Y:S02]  /*3840*/  LOP3.LUT R15, R15, 0x80000000, R19, 0x48, !PT ;  /* 0x800000000f0f7812 */ /* 0x000fe400078e4813 */
[----:B------:R-:W-:-:S13]  /*3850*/  ISETP.EQ.OR P0, PT, R7, RZ, !P0 ;  /* 0x000000ff0700720c */ /* 0x000fda0004702670 */
[----:B------:R-:W-:Y:S01]  /*3860*/  @P0 LOP3.LUT R3, R15, 0x7ff00000, RZ, 0xfc, !PT ;  /* 0x7ff000000f030812 */ /* 0x000fe200078efcff */
[----:B------:R-:W-:Y:S01]  /*3870*/  @!P0 IMAD.MOV.U32 R31, RZ, RZ, R15 ;  /* 0x000000ffff1f8224 */ /* 0x000fe200078e000f */
[----:B------:R-:W-:Y:S02]  /*3880*/  @!P0 MOV R30, RZ ;  /* 0x000000ff001e8202 */ /* 0x000fe40000000f00 */
[----:B------:R-:W-:Y:S01]  /*3890*/  @P0 MOV R30, RZ ;  /* 0x000000ff001e0202 */ /* 0x000fe20000000f00 */
[----:B------:R-:W-:Y:S01]  /*38a0*/  @P0 IMAD.MOV.U32 R31, RZ, RZ, R3 ;  /* 0x000000ffff1f0224 */ /* 0x000fe200078e0003 */
[----:B------:R-:W-:Y:S06]  /*38b0*/  BRA `(.L_x_73) ;  /* 0x00000000001c7947 */ /* 0x000fec0003800000 */
.L_x_75:
[----:B------:R-:W-:Y:S02]  /*38c0*/  LOP3.LUT R3, R19, 0x80000, RZ, 0xfc, !PT ;  /* 0x0008000013037812 */ /* 0x000fe400078efcff */
[----:B------:R-:W-:-:S03]  /*38d0*/  MOV R30, R18 ;  /* 0x00000012001e7202 */ /* 0x000fc60000000f00 */
[----:B------:R-:W-:Y:S01]  /*38e0*/  IMAD.MOV.U32 R31, RZ, RZ, R3 ;  /* 0x000000ffff1f7224 */ /* 0x000fe200078e0003 */
[----:B------:R-:W-:Y:S06]  /*38f0*/  BRA `(.L_x_73) ;  /* 0x00000000000c7947 */ /* 0x000fec0003800000 */
.L_x_74:
[----:B------:R-:W-:Y:S02]  /*3900*/  LOP3.LUT R3, R15, 0x80000, RZ, 0xfc, !PT ;  /* 0x000800000f037812 */ /* 0x000fe400078efcff */
[----:B------:R-:W-:-:S03]  /*3910*/  MOV R30, R14 ;  /* 0x0000000e001e7202 */ /* 0x000fc60000000f00 */
[----:B------:R-:W-:-:S07]  /*3920*/  IMAD.MOV.U32 R31, RZ, RZ, R3 ;  /* 0x000000ffff1f7224 */ /* 0x000fce00078e0003 */
.L_x_73:
[----:B------:R-:W-:Y:S05]  /*3930*/  BSYNC.RECONVERGENT B0 ;  /* 0x0000000000007941 */ /* 0x000fea0003800200 */
.L_x_71:
[----:B------:R-:W-:Y:S01]  /*3940*/  HFMA2 R5, -RZ, RZ, 0, 0 ;  /* 0x00000000ff057431 */ /* 0x000fe200000001ff */
[----:B------:R-:W-:Y:S01]  /*3950*/  MOV R6, R30 ;  /* 0x0000001e00067202 */ /* 0x000fe20000000f00 */
[----:B------:R-:W-:Y:S02]  /*3960*/  IMAD.MOV.U32 R3, RZ, RZ, R31 ;  /* 0x000000ffff037224 */ /* 0x000fe400078e001f */
[----:B------:R-:W-:Y:S05]  /*3970*/  RET.REL.NODEC R4 `(gravity) ;  /* 0xffffffc404a07950 */ /* 0x000fea0003c3ffff */
        .weak           $__internal_1_$__cuda_sm3x_div_rn_noftz_f32_slowpath
        .type           $__internal_1_$__cuda_sm3x_div_rn_noftz_f32_slowpath,@function
        .size           $__internal_1_$__cuda_sm3x_div_rn_noftz_f32_slowpath,(.L_x_89 - $__internal_1_$__cuda_sm3x_div_rn_noftz_f32_slowpath)
$__internal_1_$__cuda_sm3x_div_rn_noftz_f32_slowpath:
[----:B------:R-:W-:Y:S01]  /*3980*/  SHF.R.U32.HI R6, RZ, 0x17, R5 ;  /* 0x00000017ff067819 */ /* 0x000fe20000011605 */
[----:B------:R-:W-:Y:S01]  /*3990*/  BSSY.RECONVERGENT B0, `(.L_x_76) ;  /* 0x0000062000007945 */ /* 0x000fe20003800200 */
[----:B------:R-:W-:Y:S02]  /*39a0*/  SHF.R.U32.HI R9, RZ, 0x17, R4 ;  /* 0x00000017ff097819 */ /* 0x000fe40000011604 */
[----:B------:R-:W-:Y:S02]  /*39b0*/  LOP3.LUT R6, R6, 0xff, RZ, 0xc0, !PT ;  /* 0x000000ff06067812 */ /* 0x000fe400078ec0ff */
[----:B------:R-:W-:-:S03]  /*39c0*/  LOP3.LUT R9, R9, 0xff, RZ, 0xc0, !PT ;  /* 0x000000ff09097812 */ /* 0x000fc600078ec0ff */
[----:B------:R-:W-:Y:S01]  /*39d0*/  VIADD R15, R6, 0xffffffff ;  /* 0xffffffff060f7836 */ /* 0x000fe20000000000 */
[----:B------:R-:W-:-:S04]  /*39e0*/  IADD3 R14, PT, PT, R9, -0x1, RZ ;  /* 0xffffffff090e7810 */ /* 0x000fc80007ffe0ff */
[----:B------:R-:W-:-:S04]  /*39f0*/  ISETP.GT.U32.AND P0, PT, R15, 0xfd, PT ;  /* 0x000000fd0f00780c */ /* 0x000fc80003f04070 */
[----:B------:R-:W-:-:S13]  /*3a00*/  ISETP.GT.U32.OR P0, PT, R14, 0xfd, P0 ;  /* 0x000000fd0e00780c */ /* 0x000fda0000704470 */
[----:B------:R-:W-:Y:S01]  /*3a10*/  @!P0 IMAD.MOV.U32 R8, RZ, RZ, RZ ;  /* 0x000000ffff088224 */ /* 0x000fe200078e00ff */
[----:B------:R-:W-:Y:S06]  /*3a20*/  @!P0 BRA `(.L_x_77) ;  /* 0x00000000005c8947 */ /* 0x000fec0003800000 */
[----:B------:R-:W-:Y:S02]  /*3a30*/  FSETP.GTU.FTZ.AND P0, PT, |R4|, +INF , PT ;  /* 0x7f8000000400780b */ /* 0x000fe40003f1c200 */
[----:B------:R-:W-:-:S04]  /*3a40*/  FSETP.GTU.FTZ.AND P1, PT, |R5|, +INF , PT ;  /* 0x7f8000000500780b */ /* 0x000fc80003f3c200 */
[----:B------:R-:W-:-:S13]  /*3a50*/  PLOP3.LUT P0, PT, P0, P1, PT, 0xf8, 0x8f ;  /* 0x00000000008f781c */ /* 0x000fda0000703f70 */
[----:B------:R-:W-:Y:S05]  /*3a60*/  @P0 BRA `(.L_x_78) ;  /* 0x00000004004c0947 */ /* 0x000fea0003800000 */
[----:B------:R-:W-:-:S13]  /*3a70*/  LOP3.LUT P0, RZ, R5, 0x7fffffff, R4, 0xc8, !PT ;  /* 0x7fffffff05ff7812 */ /* 0x000fda000780c804 */
[----:B------:R-:W-:Y:S05]  /*3a80*/  @!P0 BRA `(.L_x_79) ;  /* 0x00000004003c8947 */ /* 0x000fea0003800000 */
[C---:B------:R-:W-:Y:S02]  /*3a90*/  FSETP.NEU.FTZ.AND P1, PT, |R4|.reuse, +INF , PT ;  /* 0x7f8000000400780b */ /* 0x040fe40003f3d200 */
[----:B------:R-:W-:Y:S02]  /*3aa0*/  FSETP.NEU.FTZ.AND P2, PT, |R5|, +INF , PT ;  /* 0x7f8000000500780b */ /* 0x000fe40003f5d200 */
[----:B------:R-:W-:-:S11]  /*3ab0*/  FSETP.NEU.FTZ.AND P0, PT, |R4|, +INF , PT ;  /* 0x7f8000000400780b */ /* 0x000fd60003f1d200 */
[----:B------:R-:W-:Y:S05]  /*3ac0*/  @!P2 BRA !P1, `(.L_x_79) ;  /* 0x00000004002ca947 */ /* 0x000fea0004800000 */
[----:B------:R-:W-:-:S04]  /*3ad0*/  LOP3.LUT P1, RZ, R4, 0x7fffffff, RZ, 0xc0, !PT ;  /* 0x7fffffff04ff7812 */ /* 0x000fc8000782c0ff */
[----:B------:R-:W-:-:S13]  /*3ae0*/  PLOP3.LUT P1, PT, P2, P1, PT, 0x2f, 0xf2 ;  /* 0x0000000000f2781c */ /* 0x000fda0001722577 */
[----:B------:R-:W-:Y:S05]  /*3af0*/  @P1 BRA `(.L_x_80) ;  /* 0x0000000400181947 */ /* 0x000fea0003800000 */
[----:B------:R-:W-:-:S04]  /*3b00*/  LOP3.LUT P1, RZ, R5, 0x7fffffff, RZ, 0xc0, !PT ;  /* 0x7fffffff05ff7812 */ /* 0x000fc8000782c0ff */
[----:B------:R-:W-:-:S13]  /*3b10*/  PLOP3.LUT P0, PT, P0, P1, PT, 0x2f, 0xf2 ;  /* 0x0000000000f2781c */ /* 0x000fda0000702577 */
[----:B------:R-:W-:Y:S05]  /*3b20*/  @P0 BRA `(.L_x_81) ;  /* 0x0000000400000947 */ /* 0x000fea0003800000 */
[----:B------:R-:W-:Y:S02]  /*3b30*/  ISETP.GE.AND P0, PT, R14, RZ, PT ;  /* 0x000000ff0e00720c */ /* 0x000fe40003f06270 */
[----:B------:R-:W-:-:S11]  /*3b40*/  ISETP.GE.AND P1, PT, R15, RZ, PT ;  /* 0x000000ff0f00720c */ /* 0x000fd60003f26270 */
[----:B------:R-:W-:Y:S01]  /*3b50*/  @P0 MOV R8, RZ ;  /* 0x000000ff00080202 */ /* 0x000fe20000000f00 */
[----:B------:R-:W-:Y:S02]  /*3b60*/  @!P0 IMAD.MOV.U32 R8, RZ, RZ, -0x40 ;  /* 0xffffffc0ff088424 */ /* 0x000fe400078e00ff */
[----:B------:R-:W-:Y:S01]  /*3b70*/  @!P0 FFMA R4, R4, 1.84467440737095516160e+19, RZ ;  /* 0x5f80000004048823 */ /* 0x000fe200000000ff */
[----:B------:R-:W-:Y:S02]  /*3b80*/  @!P1 FFMA R5, R5, 1.84467440737095516160e+19, RZ ;  /* 0x5f80000005059823 */ /* 0x000fe400000000ff */
[----:B------:R-:W-:-:S07]  /*3b90*/  @!P1 IADD3 R8, PT, PT, R8, 0x40, RZ ;  /* 0x0000004008089810 */ /* 0x000fce0007ffe0ff */
.L_x_77:
[----:B------:R-:W-:Y:S01]  /*3ba0*/  LEA R14, R6, 0xc0800000, 0x17 ;  /* 0xc0800000060e7811 */ /* 0x000fe200078eb8ff */
[----:B------:R-:W-:Y:S01]  /*3bb0*/  BSSY.RECONVERGENT B1, `(.L_x_82) ;  /* 0x0000036000017945 */ /* 0x000fe20003800200 */
[----:B------:R-:W-:-:S03]  /*3bc0*/  IADD3 R9, PT, PT, R9, -0x7f, RZ ;  /* 0xffffff8109097810 */ /* 0x000fc60007ffe0ff */
[----:B------:R-:W-:Y:S02]  /*3bd0*/  IMAD.IADD R17, R5, 0x1, -R14 ;  /* 0x0000000105117824 */ /* 0x000fe400078e0a0e */
[C---:B------:R-:W-:Y:S01]  /*3be0*/  IMAD R4, R9.reuse, -0x800000, R4 ;  /* 0xff80000009047824 */ /* 0x040fe200078e0204 */
[----:B------:R-:W-:Y:S01]  /*3bf0*/  IADD3 R9, PT, PT, R9, 0x7f, -R6 ;  /* 0x0000007f09097810 */ /* 0x000fe20007ffe806 */
[----:B------:R-:W0:Y:S01]  /*3c00*/  MUFU.RCP R14, R17 ;  /* 0x00000011000e7308 */ /* 0x000e220000001000 */
[----:B------:R-:W-:-:S03]  /*3c10*/  FADD.FTZ R5, -R17, -RZ ;  /* 0x800000ff11057221 */ /* 0x000fc60000010100 */
[----:B------:R-:W-:Y:S02]  /*3c20*/  IMAD.IADD R9, R9, 0x1, R8 ;  /* 0x0000000109097824 */ /* 0x000fe400078e0208 */
[----:B0-----:R-:W-:-:S04]  /*3c30*/  FFMA R15, R14, R5, 1 ;  /* 0x3f8000000e0f7423 */ /* 0x001fc80000000005 */
[----:B------:R-:W-:-:S04]  /*3c40*/  FFMA R14, R14, R15, R14 ;  /* 0x0000000f0e0e7223 */ /* 0x000fc8000000000e */
[----:B------:R-:W-:-:S04]  /*3c50*/  FFMA R15, R4, R14, RZ ;  /* 0x0000000e040f7223 */ /* 0x000fc800000000ff */
[----:B------:R-:W-:-:S04]  /*3c60*/  FFMA R18, R5, R15, R4 ;  /* 0x0000000f05127223 */ /* 0x000fc80000000004 */
[----:B------:R-:W-:-:S04]  /*3c70*/  FFMA R15, R14, R18, R15 ;  /* 0x000000120e0f7223 */ /* 0x000fc8000000000f */
[----:B------:R-:W-:-:S04]  /*3c80*/  FFMA R4, R5, R15, R4 ;  /* 0x0000000f05047223 */ /* 0x000fc80000000004 */
[----:B------:R-:W-:-:S05]  /*3c90*/  FFMA R5, R14, R4, R15 ;  /* 0x000000040e057223 */ /* 0x000fca000000000f */
[----:B------:R-:W-:-:S04]  /*3ca0*/  SHF.R.U32.HI R6, RZ, 0x17, R5 ;  /* 0x00000017ff067819 */ /* 0x000fc80000011605 */
[----:B------:R-:W-:-:S04]  /*3cb0*/  LOP3.LUT R6, R6, 0xff, RZ, 0xc0, !PT ;  /* 0x000000ff06067812 */ /* 0x000fc800078ec0ff */
[----:B------:R-:W-:-:S05]  /*3cc0*/  IADD3 R6, PT, PT, R6, R9, RZ ;  /* 0x0000000906067210 */ /* 0x000fca0007ffe0ff */
[----:B------:R-:W-:-:S05]  /*3cd0*/  VIADD R8, R6, 0xffffffff ;  /* 0xffffffff06087836 */ /* 0x000fca0000000000 */
[----:B------:R-:W-:-:S13]  /*3ce0*/  ISETP.GE.U32.AND P0, PT, R8, 0xfe, PT ;  /* 0x000000fe0800780c */ /* 0x000fda0003f06070 */
[----:B------:R-:W-:Y:S05]  /*3cf0*/  @!P0 BRA `(.L_x_83) ;  /* 0x0000000000808947 */ /* 0x000fea0003800000 */
[----:B------:R-:W-:-:S13]  /*3d00*/  ISETP.GT.AND P0, PT, R6, 0xfe, PT ;  /* 0x000000fe0600780c */ /* 0x000fda0003f04270 */
[----:B------:R-:W-:Y:S05]  /*3d10*/  @P0 BRA `(.L_x_84) ;  /* 0x00000000006c0947 */ /* 0x000fea0003800000 */
[----:B------:R-:W-:-:S13]  /*3d20*/  ISETP.GE.AND P0, PT, R6, 0x1, PT ;  /* 0x000000010600780c */ /* 0x000fda0003f06270 */
[----:B------:R-:W-:Y:S05]  /*3d30*/  @P0 BRA `(.L_x_85) ;  /* 0x0000000000740947 */ /* 0x000fea0003800000 */
[----:B------:R-:W-:Y:S02]  /*3d40*/  ISETP.GE.AND P0, PT, R6, -0x18, PT ;  /* 0xffffffe80600780c */ /* 0x000fe40003f06270 */
[----:B------:R-:W-:-:S11]  /*3d50*/  LOP3.LUT R5, R5, 0x80000000, RZ, 0xc0, !PT ;  /* 0x8000000005057812 */ /* 0x000fd600078ec0ff */
[----:B------:R-:W-:Y:S05]  /*3d60*/  @!P0 BRA `(.L_x_85) ;  /* 0x0000000000688947 */ /* 0x000fea0003800000 */
[-CC-:B------:R-:W-:Y:S01]  /*3d70*/  FFMA.RZ R8, R14, R4.reuse, R15.reuse ;  /* 0x000000040e087223 */ /* 0x180fe2000000c00f */
[C---:B------:R-:W-:Y:S02]  /*3d80*/  ISETP.NE.AND P2, PT, R6.reuse, RZ, PT ;  /* 0x000000ff0600720c */ /* 0x040fe40003f45270 */
[----:B------:R-:W-:Y:S02]  /*3d90*/  ISETP.NE.AND P1, PT, R6, RZ, PT ;  /* 0x000000ff0600720c */ /* 0x000fe40003f25270 */
[----:B------:R-:W-:Y:S01]  /*3da0*/  LOP3.LUT R9, R8, 0x7fffff, RZ, 0xc0, !PT ;  /* 0x007fffff08097812 */ /* 0x000fe200078ec0ff */
[CCC-:B------:R-:W-:Y:S01]  /*3db0*/  FFMA.RP R8, R14.reuse, R4.reuse, R15.reuse ;  /* 0x000000040e087223 */ /* 0x1c0fe2000000800f */
[----:B------:R-:W-:Y:S01]  /*3dc0*/  FFMA.RM R15, R14, R4, R15 ;  /* 0x000000040e0f7223 */ /* 0x000fe2000000400f */
[----:B------:R-:W-:Y:S01]  /*3dd0*/  IADD3 R4, PT, PT, R6, 0x20, RZ ;  /* 0x0000002006047810 */ /* 0x000fe20007ffe0ff */
[----:B------:R-:W-:Y:S01]  /*3de0*/  IMAD.MOV R6, RZ, RZ, -R6 ;  /* 0x000000ffff067224 */ /* 0x000fe200078e0a06 */
[----:B------:R-:W-:-:S02]  /*3df0*/  LOP3.LUT R9, R9, 0x800000, RZ, 0xfc, !PT ;  /* 0x0080000009097812 */ /* 0x000fc400078efcff */
[----:B------:R-:W-:Y:S02]  /*3e00*/  FSETP.NEU.FTZ.AND P0, PT, R8, R15, PT ;  /* 0x0000000f0800720b */ /* 0x000fe40003f1d000 */
[----:B------:R-:W-:Y:S02]  /*3e10*/  SHF.L.U32 R4, R9, R4, RZ ;  /* 0x0000000409047219 */ /* 0x000fe400000006ff */
[----:B------:R-:W-:Y:S02]  /*3e20*/  SEL R6, R6, RZ, P2 ;  /* 0x000000ff06067207 */ /* 0x000fe40001000000 */
[----:B------:R-:W-:Y:S02]  /*3e30*/  ISETP.NE.AND P1, PT, R4, RZ, P1 ;  /* 0x000000ff0400720c */ /* 0x000fe40000f25270 */
[----:B------:R-:W-:Y:S02]  /*3e40*/  SHF.R.U32.HI R6, RZ, R6, R9 ;  /* 0x00000006ff067219 */ /* 0x000fe40000011609 */
[----:B------:R-:W-:-:S02]  /*3e50*/  PLOP3.LUT P0, PT, P0, P1, PT, 0xf8, 0x8f ;  /* 0x00000000008f781c */ /* 0x000fc40000703f70 */
[----:B------:R-:W-:Y:S02]  /*3e60*/  SHF.R.U32.HI R9, RZ, 0x1, R6 ;  /* 0x00000001ff097819 */ /* 0x000fe40000011606 */
[----:B------:R-:W-:-:S04]  /*3e70*/  SEL R4, RZ, 0x1, !P0 ;  /* 0x00000001ff047807 */ /* 0x000fc80004000000 */
[----:B------:R-:W-:-:S04]  /*3e80*/  LOP3.LUT R15, R4, 0x1, R9, 0xf8, !PT ;  /* 0x00000001040f7812 */ /* 0x000fc800078ef809 */
[----:B------:R-:W-:-:S04]  /*3e90*/  LOP3.LUT R6, R15, R6, RZ, 0xc0, !PT ;  /* 0x000000060f067212 */ /* 0x000fc800078ec0ff */
[----:B------:R-:W-:-:S04]  /*3ea0*/  IADD3 R6, PT, PT, R9, R6, RZ ;  /* 0x0000000609067210 */ /* 0x000fc80007ffe0ff */
[----:B------:R-:W-:Y:S01]  /*3eb0*/  LOP3.LUT R5, R6, R5, RZ, 0xfc, !PT ;  /* 0x0000000506057212 */ /* 0x000fe200078efcff */
[----:B------:R-:W-:Y:S06]  /*3ec0*/  BRA `(.L_x_85) ;  /* 0x0000000000107947 */ /* 0x000fec0003800000 */
.L_x_84:
[----:B------:R-:W-:-:S04]  /*3ed0*/  LOP3.LUT R5, R5, 0x80000000, RZ, 0xc0, !PT ;  /* 0x8000000005057812 */ /* 0x000fc800078ec0ff */
[----:B------:R-:W-:Y:S01]  /*3ee0*/  LOP3.LUT R5, R5, 0x7f800000, RZ, 0xfc, !PT ;  /* 0x7f80000005057812 */ /* 0x000fe200078efcff */
[----:B------:R-:W-:Y:S06]  /*3ef0*/  BRA `(.L_x_85) ;  /* 0x0000000000047947 */ /* 0x000fec0003800000 */
.L_x_83:
[----:B------:R-:W-:-:S07]  /*3f00*/  IMAD R5, R9, 0x800000, R5 ;  /* 0x0080000009057824 */ /* 0x000fce00078e0205 */
.L_x_85:
[----:B------:R-:W-:Y:S05]  /*3f10*/  BSYNC.RECONVERGENT B1 ;  /* 0x0000000000017941 */ /* 0x000fea0003800200 */
.L_x_82:
[----:B------:R-:W-:Y:S05]  /*3f20*/  BRA `(.L_x_86) ;  /* 0x0000000000207947 */ /* 0x000fea0003800000 */
.L_x_81:
[----:B------:R-:W-:-:S04]  /*3f30*/  LOP3.LUT R5, R5, 0x80000000, R4, 0x48, !PT ;  /* 0x8000000005057812 */ /* 0x000fc800078e4804 */
[----:B------:R-:W-:Y:S01]  /*3f40*/  LOP3.LUT R5, R5, 0x7f800000, RZ, 0xfc, !PT ;  /* 0x7f80000005057812 */ /* 0x000fe200078efcff */
[----:B------:R-:W-:Y:S06]  /*3f50*/  BRA `(.L_x_86) ;  /* 0x0000000000147947 */ /* 0x000fec0003800000 */
.L_x_80:
[----:B------:R-:W-:Y:S01]  /*3f60*/  LOP3.LUT R5, R5, 0x80000000, R4, 0x48, !PT ;  /* 0x8000000005057812 */ /* 0x000fe200078e4804 */
[----:B------:R-:W-:Y:S06]  /*3f70*/  BRA `(.L_x_86) ;  /* 0x00000000000c7947 */ /* 0x000fec0003800000 */
.L_x_79:
[----:B------:R-:W0:Y:S01]  /*3f80*/  MUFU.RSQ R5, -QNAN ;  /* 0xffc0000000057908 */ /* 0x000e220000001400 */
[----:B------:R-:W-:Y:S05]  /*3f90*/  BRA `(.L_x_86) ;  /* 0x0000000000047947 */ /* 0x000fea0003800000 */
.L_x_78:
[----:B------:R-:W-:-:S07]  /*3fa0*/  FADD.FTZ R5, R4, R5 ;  /* 0x0000000504057221 */ /* 0x000fce0000010000 */
.L_x_86:
[----:B------:R-:W-:Y:S05]  /*3fb0*/  BSYNC.RECONVERGENT B0 ;  /* 0x0000000000007941 */ /* 0x000fea0003800200 */
.L_x_76:
[----:B0-----:R-:W-:Y:S01]  /*3fc0*/  MOV R9, R5 ;  /* 0x0000000500097202 */ /* 0x001fe20000000f00 */
[----:B------:R-:W-:Y:S02]  /*3fd0*/  HFMA2 R5, -RZ, RZ, 0, 0 ;  /* 0x00000000ff057431 */ /* 0x000fe400000001ff */
[----:B------:R-:W-:-:S04]  /*3fe0*/  IMAD.MOV.U32 R4, RZ, RZ, R7 ;  /* 0x000000ffff047224 */ /* 0x000fc800078e0007 */
[----:B------:R-:W-:Y:S05]  /*3ff0*/  RET.REL.NODEC R4 `(gravity) ;  /* 0xffffffc004007950 */ /* 0x000fea0003c3ffff */
.L_x_87:
[----:B------:R-:W-:-:S00]  /*4000*/  BRA `(.L_x_87) ;  /* 0xfffffffc00fc7947 */ /* 0x000fc0000383ffff */
[----:B------:R-:W-:-:S00]  /*4010*/  NOP ;  /* 0x0000000000007918 */ /* 0x000fc00000000000 */
        /* <DEDUP_REMOVED lines=14> */
.L_x_89:


//--------------------- .nv.shared.reserved.0     --------------------------
	.section	.nv.shared.reserved.0,"aw",@nobits
	.weak		__nv_reservedSMEM_offset_0_alias
	.size		__nv_reservedSMEM_offset_0_alias, 0, 64
	.other		__nv_reservedSMEM_offset_0_alias,@"STO_CUDA_RESERVED_SHARED STV_DEFAULT"
__nv_reservedSMEM_offset_0_alias:
	.zero		0
	.zero		64


//--------------------- .nv.constant0.gravity     --------------------------
	.section	.nv.constant0.gravity,"a",@progbits
	.sectionflags	@""
	.align	4
.nv.constant0.gravity:
	.zero		944


//--------------------- SYMBOLS --------------------------

	.type		.nv.reservedSmem.offset0,@object
	.size		.nv.reservedSmem.offset0,0x4
